	.target	sm_103a

	.elftype	@"ET_EXEC"


//--------------------- .note.nv.tkinfo           --------------------------
	.section	.note.nv.tkinfo,"",@"SHT_NOTE"
	.sectionflags	@"SHF_NOTE_NV_TKINFO"
	.tkinfo
        /*0018*/ 	.word	0x00000002
        /*0030*/ 	.string	""
        /*0030*/ 	.string	"ptxas"
        /*0030*/ 	.string	"Cuda compilation tools, release 13.0, V13.0.88"
        /*0030*/ 	.string	"Build cuda_13.0.r13.0/compiler.36424714_0"
        /*0030*/ 	.string	"-arch sm_103a -m 64 "



//--------------------- .note.nv.cuinfo           --------------------------
	.section	.note.nv.cuinfo,"",@"SHT_NOTE"
	.sectionflags	@"SHF_NOTE_NV_CUINFO"
        /*0018*/ 	.short	0x0002
        /*001a*/ 	.short	0x0067
        /*001c*/ 	.short	0x0082
	.zero		2


//--------------------- .nv.info                  --------------------------
	.section	.nv.info,"",@"SHT_CUDA_INFO"
	.align	4


	//----- nvinfo : EIATTR_REGCOUNT
	.align		4
        /*0000*/ 	.byte	0x04, 0x2f
        /*0002*/ 	.short	(.L_12 - .L_11)
	.align		4
.L_11:
        /*0004*/ 	.word	index@(_ZN7cutlass13device_kernelIN5flash11enable_sm90INS1_16FlashAttnFwdSm90INS1_25CollectiveMainloopFwdSm90ILi2EN4cute5tupleIJNS5_1CILi1EEES8_S8_EEENS6_IJNS7_ILi128EEENS7_ILi96EEENS7_ILi192EEEEEELi128ENS_6half_tEfNS_4arch4Sm90ELb1ELb0ELb1ELb1ELb1ELb1ELb0ELb1ELb1ELb1ELb0ELb0EEENS1_21CollectiveEpilogueFwdINS6_IJSA_SA_SB_EEES9_SE_SG_Li256ELb1ELb1ELb0ELb0EEENS1_36VarlenDynamicPersistentTileSchedulerILi128ELi96ELi256ELi128ELb0ELb1ELb1ELb1ELb1ELb1EEEEEEEEEvNT_6ParamsE)
        /*0008*/ 	.word	0x00000004


	//----- nvinfo : EIATTR_FRAME_SIZE
	.align		4
.L_12:
        /*000c*/ 	.byte	0x04, 0x11
        /*000e*/ 	.short	(.L_14 - .L_13)
	.align		4
.L_13:
        /*0010*/ 	.word	index@(_ZN7cutlass13device_kernelIN5flash11enable_sm90INS1_16FlashAttnFwdSm90INS1_25CollectiveMainloopFwdSm90ILi2EN4cute5tupleIJNS5_1CILi1EEES8_S8_EEENS6_IJNS7_ILi128EEENS7_ILi96EEENS7_ILi192EEEEEELi128ENS_6half_tEfNS_4arch4Sm90ELb1ELb0ELb1ELb1ELb1ELb1ELb0ELb1ELb1ELb1ELb0ELb0EEENS1_21CollectiveEpilogueFwdINS6_IJSA_SA_SB_EEES9_SE_SG_Li256ELb1ELb1ELb0ELb0EEENS1_36VarlenDynamicPersistentTileSchedulerILi128ELi96ELi256ELi128ELb0ELb1ELb1ELb1ELb1ELb1EEEEEEEEEvNT_6ParamsE)
        /*0014*/ 	.word	0x00000000


	//----- nvinfo : EIATTR_REGCOUNT
	.align		4
.L_14:
        /*0018*/ 	.byte	0x04, 0x2f
        /*001a*/ 	.short	(.L_16 - .L_15)
	.align		4
.L_15:
        /*001c*/ 	.word	index@(_ZN7cutlass13device_kernelIN5flash11enable_sm90INS1_16FlashAttnFwdSm90INS1_25CollectiveMainloopFwdSm90ILi2EN4cute5tupleIJNS5_1CILi1EEES8_S8_EEENS6_IJNS7_ILi128EEENS7_ILi96EEENS7_ILi192EEEEEELi128ENS_6half_tEfNS_4arch4Sm90ELb1ELb0ELb1ELb1ELb1ELb0ELb0ELb1ELb1ELb1ELb0ELb0EEENS1_21CollectiveEpilogueFwdINS6_IJSA_SA_SB_EEES9_SE_SG_Li256ELb1ELb1ELb0ELb0EEENS1_36VarlenDynamicPersistentTileSchedulerILi128ELi96ELi256ELi128ELb0ELb1ELb1ELb1ELb1ELb1EEEEEEEEEvNT_6ParamsE)
        /*0020*/ 	.word	0x00000004


	//----- nvinfo : EIATTR_FRAME_SIZE
	.align		4
.L_16:
        /*0024*/ 	.byte	0x04, 0x11
        /*0026*/ 	.short	(.L_18 - .L_17)
	.align		4
.L_17:
        /*0028*/ 	.word	index@(_ZN7cutlass13device_kernelIN5flash11enable_sm90INS1_16FlashAttnFwdSm90INS1_25CollectiveMainloopFwdSm90ILi2EN4cute5tupleIJNS5_1CILi1EEES8_S8_EEENS6_IJNS7_ILi128EEENS7_ILi96EEENS7_ILi192EEEEEELi128ENS_6half_tEfNS_4arch4Sm90ELb1ELb0ELb1ELb1ELb1ELb0ELb0ELb1ELb1ELb1ELb0ELb0EEENS1_21CollectiveEpilogueFwdINS6_IJSA_SA_SB_EEES9_SE_SG_Li256ELb1ELb1ELb0ELb0EEENS1_36VarlenDynamicPersistentTileSchedulerILi128ELi96ELi256ELi128ELb0ELb1ELb1ELb1ELb1ELb1EEEEEEEEEvNT_6ParamsE)
        /*002c*/ 	.word	0x00000000


	//----- nvinfo : EIATTR_REGCOUNT
	.align		4
.L_18:
        /*0030*/ 	.byte	0x04, 0x2f
        /*0032*/ 	.short	(.L_20 - .L_19)
	.align		4
.L_19:
        /*0034*/ 	.word	index@(_ZN7cutlass13device_kernelIN5flash11enable_sm90INS1_16FlashAttnFwdSm90INS1_25CollectiveMainloopFwdSm90ILi2EN4cute5tupleIJNS5_1CILi1EEES8_S8_EEENS6_IJNS7_ILi128EEENS7_ILi96EEENS7_ILi192EEEEEELi128ENS_6half_tEfNS_4arch4Sm90ELb1ELb0ELb1ELb0ELb1ELb0ELb0ELb1ELb1ELb1ELb0ELb0EEENS1_21CollectiveEpilogueFwdINS6_IJSA_SA_SB_EEES9_SE_SG_Li256ELb0ELb1ELb0ELb0EEENS1_30DynamicPersistentTileSchedulerILi256ELi128ELb0ELb1ELb1EEEEEEEEEvNT_6ParamsE)
        /*0038*/ 	.word	0x00000004


	//----- nvinfo : EIATTR_FRAME_SIZE
	.align		4
.L_20:
        /*003c*/ 	.byte	0x04, 0x11
        /*003e*/ 	.short	(.L_22 - .L_21)
	.align		4
.L_21:
        /*0040*/ 	.word	index@(_ZN7cutlass13device_kernelIN5flash11enable_sm90INS1_16FlashAttnFwdSm90INS1_25CollectiveMainloopFwdSm90ILi2EN4cute5tupleIJNS5_1CILi1EEES8_S8_EEENS6_IJNS7_ILi128EEENS7_ILi96EEENS7_ILi192EEEEEELi128ENS_6half_tEfNS_4arch4Sm90ELb1ELb0ELb1ELb0ELb1ELb0ELb0ELb1ELb1ELb1ELb0ELb0EEENS1_21CollectiveEpilogueFwdINS6_IJSA_SA_SB_EEES9_SE_SG_Li256ELb0ELb1ELb0ELb0EEENS1_30DynamicPersistentTileSchedulerILi256ELi128ELb0ELb1ELb1EEEEEEEEEvNT_6ParamsE)
        /*0044*/ 	.word	0x00000000


	//----- nvinfo : EIATTR_REGCOUNT
	.align		4
.L_22:
        /*0048*/ 	.byte	0x04, 0x2f
        /*004a*/ 	.short	(.L_24 - .L_23)
	.align		4
.L_23:
        /*004c*/ 	.word	index@(_ZN7cutlass13device_kernelIN5flash11enable_sm90INS1_16FlashAttnFwdSm90INS1_25CollectiveMainloopFwdSm90ILi2EN4cute5tupleIJNS5_1CILi1EEES8_S8_EEENS6_IJNS7_ILi128EEENS7_ILi96EEENS7_ILi192EEEEEELi128ENS_6half_tEfNS_4arch4Sm90ELb0ELb1ELb1ELb1ELb1ELb1ELb0ELb1ELb1ELb1ELb0ELb0EEENS1_21CollectiveEpilogueFwdINS6_IJSA_SA_SB_EEES9_SE_SG_Li256ELb1ELb1ELb0ELb0EEENS1_36VarlenDynamicPersistentTileSchedulerILi128ELi96ELi256ELi128ELb0ELb1ELb1ELb1ELb0ELb1EEEEEEEEEvNT_6ParamsE)
        /*0050*/ 	.word	0x00000004


	//----- nvinfo : EIATTR_FRAME_SIZE
	.align		4
.L_24:
        /*0054*/ 	.byte	0x04, 0x11
        /*0056*/ 	.short	(.L_26 - .L_25)
	.align		4
.L_25:
        /*0058*/ 	.word	index@(_ZN7cutlass13device_kernelIN5flash11enable_sm90INS1_16FlashAttnFwdSm90INS1_25CollectiveMainloopFwdSm90ILi2EN4cute5tupleIJNS5_1CILi1EEES8_S8_EEENS6_IJNS7_ILi128EEENS7_ILi96EEENS7_ILi192EEEEEELi128ENS_6half_tEfNS_4arch4Sm90ELb0ELb1ELb1ELb1ELb1ELb1ELb0ELb1ELb1ELb1ELb0ELb0EEENS1_21CollectiveEpilogueFwdINS6_IJSA_SA_SB_EEES9_SE_SG_Li256ELb1ELb1ELb0ELb0EEENS1_36VarlenDynamicPersistentTileSchedulerILi128ELi96ELi256ELi128ELb0ELb1ELb1ELb1ELb0ELb1EEEEEEEEEvNT_6ParamsE)
        /*005c*/ 	.word	0x00000000


	//----- nvinfo : EIATTR_REGCOUNT
	.align		4
.L_26:
        /*0060*/ 	.byte	0x04, 0x2f
        /*0062*/ 	.short	(.L_28 - .L_27)
	.align		4
.L_27:
        /*0064*/ 	.word	index@(_ZN7cutlass13device_kernelIN5flash11enable_sm90INS1_16FlashAttnFwdSm90INS1_25CollectiveMainloopFwdSm90ILi2EN4cute5tupleIJNS5_1CILi1EEES8_S8_EEENS6_IJNS7_ILi128EEENS7_ILi96EEENS7_ILi192EEEEEELi128ENS_6half_tEfNS_4arch4Sm90ELb0ELb1ELb1ELb1ELb1ELb0ELb0ELb1ELb1ELb1ELb0ELb0EEENS1_21CollectiveEpilogueFwdINS6_IJSA_SA_SB_EEES9_SE_SG_Li256ELb1ELb1ELb0ELb0EEENS1_36VarlenDynamicPersistentTileSchedulerILi128ELi96ELi256ELi128ELb0ELb1ELb1ELb1ELb0ELb1EEEEEEEEEvNT_6ParamsE)
        /*0068*/ 	.word	0x00000004


	//----- nvinfo : EIATTR_FRAME_SIZE
	.align		4
.L_28:
        /*006c*/ 	.byte	0x04, 0x11
        /*006e*/ 	.short	(.L_30 - .L_29)
	.align		4
.L_29:
        /*0070*/ 	.word	index@(_ZN7cutlass13device_kernelIN5flash11enable_sm90INS1_16FlashAttnFwdSm90INS1_25CollectiveMainloopFwdSm90ILi2EN4cute5tupleIJNS5_1CILi1EEES8_S8_EEENS6_IJNS7_ILi128EEENS7_ILi96EEENS7_ILi192EEEEEELi128ENS_6half_tEfNS_4arch4Sm90ELb0ELb1ELb1ELb1ELb1ELb0ELb0ELb1ELb1ELb1ELb0ELb0EEENS1_21CollectiveEpilogueFwdINS6_IJSA_SA_SB_EEES9_SE_SG_Li256ELb1ELb1ELb0ELb0EEENS1_36VarlenDynamicPersistentTileSchedulerILi128ELi96ELi256ELi128ELb0ELb1ELb1ELb1ELb0ELb1EEEEEEEEEvNT_6ParamsE)
        /*0074*/ 	.word	0x00000000


	//----- nvinfo : EIATTR_REGCOUNT
	.align		4
.L_30:
        /*0078*/ 	.byte	0x04, 0x2f
        /*007a*/ 	.short	(.L_32 - .L_31)
	.align		4
.L_31:
        /*007c*/ 	.word	index@(_ZN7cutlass13device_kernelIN5flash11enable_sm90INS1_16FlashAttnFwdSm90INS1_25CollectiveMainloopFwdSm90ILi2EN4cute5tupleIJNS5_1CILi1EEES8_S8_EEENS6_IJNS7_ILi128EEENS7_ILi96EEENS7_ILi192EEEEEELi128ENS_6half_tEfNS_4arch4Sm90ELb0ELb1ELb1ELb0ELb1ELb0ELb0ELb1ELb1ELb1ELb0ELb0EEENS1_21CollectiveEpilogueFwdINS6_IJSA_SA_SB_EEES9_SE_SG_Li256ELb0ELb1ELb0ELb0EEENS1_30DynamicPersistentTileSchedulerILi256ELi128ELb0ELb1ELb1EEEEEEEEEvNT_6ParamsE)
        /*0080*/ 	.word	0x00000004


	//----- nvinfo : EIATTR_FRAME_SIZE
	.align		4
.L_32:
        /*0084*/ 	.byte	0x04, 0x11
        /*0086*/ 	.short	(.L_34 - .L_33)
	.align		4
.L_33:
        /*0088*/ 	.word	index@(_ZN7cutlass13device_kernelIN5flash11enable_sm90INS1_16FlashAttnFwdSm90INS1_25CollectiveMainloopFwdSm90ILi2EN4cute5tupleIJNS5_1CILi1EEES8_S8_EEENS6_IJNS7_ILi128EEENS7_ILi96EEENS7_ILi192EEEEEELi128ENS_6half_tEfNS_4arch4Sm90ELb0ELb1ELb1ELb0ELb1ELb0ELb0ELb1ELb1ELb1ELb0ELb0EEENS1_21CollectiveEpilogueFwdINS6_IJSA_SA_SB_EEES9_SE_SG_Li256ELb0ELb1ELb0ELb0EEENS1_30DynamicPersistentTileSchedulerILi256ELi128ELb0ELb1ELb1EEEEEEEEEvNT_6ParamsE)
        /*008c*/ 	.word	0x00000000


	//----- nvinfo : EIATTR_REGCOUNT
	.align		4
.L_34:
        /*0090*/ 	.byte	0x04, 0x2f
        /*0092*/ 	.short	(.L_36 - .L_35)
	.align		4
.L_35:
        /*0094*/ 	.word	index@(_ZN7cutlass13device_kernelIN5flash11enable_sm90INS1_16FlashAttnFwdSm90INS1_25CollectiveMainloopFwdSm90ILi2EN4cute5tupleIJNS5_1CILi1EEES8_S8_EEENS6_IJNS7_ILi128EEENS7_ILi96EEENS7_ILi192EEEEEELi128ENS_6half_tEfNS_4arch4Sm90ELb0ELb0ELb1ELb1ELb1ELb1ELb0ELb1ELb1ELb1ELb0ELb0EEENS1_21CollectiveEpilogueFwdINS6_IJSA_SA_SB_EEES9_SE_SG_Li256ELb1ELb1ELb0ELb0EEENS1_36VarlenDynamicPersistentTileSchedulerILi128ELi96ELi256ELi128ELb0ELb1ELb1ELb0ELb1ELb1EEEEEEEEEvNT_6ParamsE)
        /*0098*/ 	.word	0x00000004


	//----- nvinfo : EIATTR_FRAME_SIZE
	.align		4
.L_36:
        /*009c*/ 	.byte	0x04, 0x11
        /*009e*/ 	.short	(.L_38 - .L_37)
	.align		4
.L_37:
        /*00a0*/ 	.word	index@(_ZN7cutlass13device_kernelIN5flash11enable_sm90INS1_16FlashAttnFwdSm90INS1_25CollectiveMainloopFwdSm90ILi2EN4cute5tupleIJNS5_1CILi1EEES8_S8_EEENS6_IJNS7_ILi128EEENS7_ILi96EEENS7_ILi192EEEEEELi128ENS_6half_tEfNS_4arch4Sm90ELb0ELb0ELb1ELb1ELb1ELb1ELb0ELb1ELb1ELb1ELb0ELb0EEENS1_21CollectiveEpilogueFwdINS6_IJSA_SA_SB_EEES9_SE_SG_Li256ELb1ELb1ELb0ELb0EEENS1_36VarlenDynamicPersistentTileSchedulerILi128ELi96ELi256ELi128ELb0ELb1ELb1ELb0ELb1ELb1EEEEEEEEEvNT_6ParamsE)
        /*00a4*/ 	.word	0x00000000


	//----- nvinfo : EIATTR_REGCOUNT
	.align		4
.L_38:
        /*00a8*/ 	.byte	0x04, 0x2f
        /*00aa*/ 	.short	(.L_40 - .L_39)
	.align		4
.L_39:
        /*00ac*/ 	.word	index@(_ZN7cutlass13device_kernelIN5flash11enable_sm90INS1_16FlashAttnFwdSm90INS1_25CollectiveMainloopFwdSm90ILi2EN4cute5tupleIJNS5_1CILi1EEES8_S8_EEENS6_IJNS7_ILi128EEENS7_ILi96EEENS7_ILi192EEEEEELi128ENS_6half_tEfNS_4arch4Sm90ELb0ELb0ELb1ELb1ELb1ELb0ELb0ELb1ELb1ELb1ELb0ELb0EEENS1_21CollectiveEpilogueFwdINS6_IJSA_SA_SB_EEES9_SE_SG_Li256ELb1ELb1ELb0ELb0EEENS1_36VarlenDynamicPersistentTileSchedulerILi128ELi96ELi256ELi128ELb0ELb1ELb1ELb0ELb1ELb1EEEEEEEEEvNT_6ParamsE)
        /*00b0*/ 	.word	0x00000004


	//----- nvinfo : EIATTR_FRAME_SIZE
	.align		4
.L_40:
        /*00b4*/ 	.byte	0x04, 0x11
        /*00b6*/ 	.short	(.L_42 - .L_41)
	.align		4
.L_41:
        /*00b8*/ 	.word	index@(_ZN7cutlass13device_kernelIN5flash11enable_sm90INS1_16FlashAttnFwdSm90INS1_25CollectiveMainloopFwdSm90ILi2EN4cute5tupleIJNS5_1CILi1EEES8_S8_EEENS6_IJNS7_ILi128EEENS7_ILi96EEENS7_ILi192EEEEEELi128ENS_6half_tEfNS_4arch4Sm90ELb0ELb0ELb1ELb1ELb1ELb0ELb0ELb1ELb1ELb1ELb0ELb0EEENS1_21CollectiveEpilogueFwdINS6_IJSA_SA_SB_EEES9_SE_SG_Li256ELb1ELb1ELb0ELb0EEENS1_36VarlenDynamicPersistentTileSchedulerILi128ELi96ELi256ELi128ELb0ELb1ELb1ELb0ELb1ELb1EEEEEEEEEvNT_6ParamsE)
        /*00bc*/ 	.word	0x00000000


	//----- nvinfo : EIATTR_REGCOUNT
	.align		4
.L_42:
        /*00c0*/ 	.byte	0x04, 0x2f
        /*00c2*/ 	.short	(.L_44 - .L_43)
	.align		4
.L_43:
        /*00c4*/ 	.word	index@(_ZN7cutlass13device_kernelIN5flash11enable_sm90INS1_16FlashAttnFwdSm90INS1_25CollectiveMainloopFwdSm90ILi2EN4cute5tupleIJNS5_1CILi1EEES8_S8_EEENS6_IJNS7_ILi128EEENS7_ILi96EEENS7_ILi192EEEEEELi128ENS_6half_tEfNS_4arch4Sm90ELb0ELb0ELb1ELb0ELb1ELb0ELb0ELb1ELb1ELb1ELb0ELb0EEENS1_21CollectiveEpilogueFwdINS6_IJSA_SA_SB_EEES9_SE_SG_Li256ELb0ELb1ELb0ELb0EEENS1_29StaticPersistentTileSchedulerILb0EEEEEEEEEvNT_6ParamsE)
        /*00c8*/ 	.word	0x00000004


	//----- nvinfo : EIATTR_FRAME_SIZE
	.align		4
.L_44:
        /*00cc*/ 	.byte	0x04, 0x11
        /*00ce*/ 	.short	(.L_46 - .L_45)
	.align		4
.L_45:
        /*00d0*/ 	.word	index@(_ZN7cutlass13device_kernelIN5flash11enable_sm90INS1_16FlashAttnFwdSm90INS1_25CollectiveMainloopFwdSm90ILi2EN4cute5tupleIJNS5_1CILi1EEES8_S8_EEENS6_IJNS7_ILi128EEENS7_ILi96EEENS7_ILi192EEEEEELi128ENS_6half_tEfNS_4arch4Sm90ELb0ELb0ELb1ELb0ELb1ELb0ELb0ELb1ELb1ELb1ELb0ELb0EEENS1_21CollectiveEpilogueFwdINS6_IJSA_SA_SB_EEES9_SE_SG_Li256ELb0ELb1ELb0ELb0EEENS1_29StaticPersistentTileSchedulerILb0EEEEEEEEEvNT_6ParamsE)
        /*00d4*/ 	.word	0x00000000


	//----- nvinfo : EIATTR_MIN_STACK_SIZE
	.align		4
.L_46:
        /*00d8*/ 	.byte	0x04, 0x12
        /*00da*/ 	.short	(.L_48 - .L_47)
	.align		4
.L_47:
        /*00dc*/ 	.word	index@(_ZN7cutlass13device_kernelIN5flash11enable_sm90INS1_16FlashAttnFwdSm90INS1_25CollectiveMainloopFwdSm90ILi2EN4cute5tupleIJNS5_1CILi1EEES8_S8_EEENS6_IJNS7_ILi128EEENS7_ILi96EEENS7_ILi192EEEEEELi128ENS_6half_tEfNS_4arch4Sm90ELb0ELb0ELb1ELb0ELb1ELb0ELb0ELb1ELb1ELb1ELb0ELb0EEENS1_21CollectiveEpilogueFwdINS6_IJSA_SA_SB_EEES9_SE_SG_Li256ELb0ELb1ELb0ELb0EEENS1_29StaticPersistentTileSchedulerILb0EEEEEEEEEvNT_6ParamsE)
        /*00e0*/ 	.word	0x00000000


	//----- nvinfo : EIATTR_MIN_STACK_SIZE
	.align		4
.L_48:
        /*00e4*/ 	.byte	0x04, 0x12
        /*00e6*/ 	.short	(.L_50 - .L_49)
	.align		4
.L_49:
        /*00e8*/ 	.word	index@(_ZN7cutlass13device_kernelIN5flash11enable_sm90INS1_16FlashAttnFwdSm90INS1_25CollectiveMainloopFwdSm90ILi2EN4cute5tupleIJNS5_1CILi1EEES8_S8_EEENS6_IJNS7_ILi128EEENS7_ILi96EEENS7_ILi192EEEEEELi128ENS_6half_tEfNS_4arch4Sm90ELb0ELb0ELb1ELb1ELb1ELb0ELb0ELb1ELb1ELb1ELb0ELb0EEENS1_21CollectiveEpilogueFwdINS6_IJSA_SA_SB_EEES9_SE_SG_Li256ELb1ELb1ELb0ELb0EEENS1_36VarlenDynamicPersistentTileSchedulerILi128ELi96ELi256ELi128ELb0ELb1ELb1ELb0ELb1ELb1EEEEEEEEEvNT_6ParamsE)
        /*00ec*/ 	.word	0x00000000


	//----- nvinfo : EIATTR_MIN_STACK_SIZE
	.align		4
.L_50:
        /*00f0*/ 	.byte	0x04, 0x12
        /*00f2*/ 	.short	(.L_52 - .L_51)
	.align		4
.L_51:
        /*00f4*/ 	.word	index@(_ZN7cutlass13device_kernelIN5flash11enable_sm90INS1_16FlashAttnFwdSm90INS1_25CollectiveMainloopFwdSm90ILi2EN4cute5tupleIJNS5_1CILi1EEES8_S8_EEENS6_IJNS7_ILi128EEENS7_ILi96EEENS7_ILi192EEEEEELi128ENS_6half_tEfNS_4arch4Sm90ELb0ELb0ELb1ELb1ELb1ELb1ELb0ELb1ELb1ELb1ELb0ELb0EEENS1_21CollectiveEpilogueFwdINS6_IJSA_SA_SB_EEES9_SE_SG_Li256ELb1ELb1ELb0ELb0EEENS1_36VarlenDynamicPersistentTileSchedulerILi128ELi96ELi256ELi128ELb0ELb1ELb1ELb0ELb1ELb1EEEEEEEEEvNT_6ParamsE)
        /*00f8*/ 	.word	0x00000000


	//----- nvinfo : EIATTR_MIN_STACK_SIZE
	.align		4
.L_52:
        /*00fc*/ 	.byte	0x04, 0x12
        /*00fe*/ 	.short	(.L_54 - .L_53)
	.align		4
.L_53:
        /*0100*/ 	.word	index@(_ZN7cutlass13device_kernelIN5flash11enable_sm90INS1_16FlashAttnFwdSm90INS1_25CollectiveMainloopFwdSm90ILi2EN4cute5tupleIJNS5_1CILi1EEES8_S8_EEENS6_IJNS7_ILi128EEENS7_ILi96EEENS7_ILi192EEEEEELi128ENS_6half_tEfNS_4arch4Sm90ELb0ELb1ELb1ELb0ELb1ELb0ELb0ELb1ELb1ELb1ELb0ELb0EEENS1_21CollectiveEpilogueFwdINS6_IJSA_SA_SB_EEES9_SE_SG_Li256ELb0ELb1ELb0ELb0EEENS1_30DynamicPersistentTileSchedulerILi256ELi128ELb0ELb1ELb1EEEEEEEEEvNT_6ParamsE)
        /*0104*/ 	.word	0x00000000


	//----- nvinfo : EIATTR_MIN_STACK_SIZE
	.align		4
.L_54:
        /*0108*/ 	.byte	0x04, 0x12
        /*010a*/ 	.short	(.L_56 - .L_55)
	.align		4
.L_55:
        /*010c*/ 	.word	index@(_ZN7cutlass13device_kernelIN5flash11enable_sm90INS1_16FlashAttnFwdSm90INS1_25CollectiveMainloopFwdSm90ILi2EN4cute5tupleIJNS5_1CILi1EEES8_S8_EEENS6_IJNS7_ILi128EEENS7_ILi96EEENS7_ILi192EEEEEELi128ENS_6half_tEfNS_4arch4Sm90ELb0ELb1ELb1ELb1ELb1ELb0ELb0ELb1ELb1ELb1ELb0ELb0EEENS1_21CollectiveEpilogueFwdINS6_IJSA_SA_SB_EEES9_SE_SG_Li256ELb1ELb1ELb0ELb0EEENS1_36VarlenDynamicPersistentTileSchedulerILi128ELi96ELi256ELi128ELb0ELb1ELb1ELb1ELb0ELb1EEEEEEEEEvNT_6ParamsE)
        /*0110*/ 	.word	0x00000000


	//----- nvinfo : EIATTR_MIN_STACK_SIZE
	.align		4
.L_56:
        /*0114*/ 	.byte	0x04, 0x12
        /*0116*/ 	.short	(.L_58 - .L_57)
	.align		4
.L_57:
        /*0118*/ 	.word	index@(_ZN7cutlass13device_kernelIN5flash11enable_sm90INS1_16FlashAttnFwdSm90INS1_25CollectiveMainloopFwdSm90ILi2EN4cute5tupleIJNS5_1CILi1EEES8_S8_EEENS6_IJNS7_ILi128EEENS7_ILi96EEENS7_ILi192EEEEEELi128ENS_6half_tEfNS_4arch4Sm90ELb0ELb1ELb1ELb1ELb1ELb1ELb0ELb1ELb1ELb1ELb0ELb0EEENS1_21CollectiveEpilogueFwdINS6_IJSA_SA_SB_EEES9_SE_SG_Li256ELb1ELb1ELb0ELb0EEENS1_36VarlenDynamicPersistentTileSchedulerILi128ELi96ELi256ELi128ELb0ELb1ELb1ELb1ELb0ELb1EEEEEEEEEvNT_6ParamsE)
        /*011c*/ 	.word	0x00000000


	//----- nvinfo : EIATTR_MIN_STACK_SIZE
	.align		4
.L_58:
        /*0120*/ 	.byte	0x04, 0x12
        /*0122*/ 	.short	(.L_60 - .L_59)
	.align		4
.L_59:
        /*0124*/ 	.word	index@(_ZN7cutlass13device_kernelIN5flash11enable_sm90INS1_16FlashAttnFwdSm90INS1_25CollectiveMainloopFwdSm90ILi2EN4cute5tupleIJNS5_1CILi1EEES8_S8_EEENS6_IJNS7_ILi128EEENS7_ILi96EEENS7_ILi192EEEEEELi128ENS_6half_tEfNS_4arch4Sm90ELb1ELb0ELb1ELb0ELb1ELb0ELb0ELb1ELb1ELb1ELb0ELb0EEENS1_21CollectiveEpilogueFwdINS6_IJSA_SA_SB_EEES9_SE_SG_Li256ELb0ELb1ELb0ELb0EEENS1_30DynamicPersistentTileSchedulerILi256ELi128ELb0ELb1ELb1EEEEEEEEEvNT_6ParamsE)
        /*0128*/ 	.word	0x00000000


	//----- nvinfo : EIATTR_MIN_STACK_SIZE
	.align		4
.L_60:
        /*012c*/ 	.byte	0x04, 0x12
        /*012e*/ 	.short	(.L_62 - .L_61)
	.align		4
.L_61:
        /*0130*/ 	.word	index@(_ZN7cutlass13device_kernelIN5flash11enable_sm90INS1_16FlashAttnFwdSm90INS1_25CollectiveMainloopFwdSm90ILi2EN4cute5tupleIJNS5_1CILi1EEES8_S8_EEENS6_IJNS7_ILi128EEENS7_ILi96EEENS7_ILi192EEEEEELi128ENS_6half_tEfNS_4arch4Sm90ELb1ELb0ELb1ELb1ELb1ELb0ELb0ELb1ELb1ELb1ELb0ELb0EEENS1_21CollectiveEpilogueFwdINS6_IJSA_SA_SB_EEES9_SE_SG_Li256ELb1ELb1ELb0ELb0EEENS1_36VarlenDynamicPersistentTileSchedulerILi128ELi96ELi256ELi128ELb0ELb1ELb1ELb1ELb1ELb1EEEEEEEEEvNT_6ParamsE)
        /*0134*/ 	.word	0x00000000


	//----- nvinfo : EIATTR_MIN_STACK_SIZE
	.align		4
.L_62:
        /*0138*/ 	.byte	0x04, 0x12
        /*013a*/ 	.short	(.L_64 - .L_63)
	.align		4
.L_63:
        /*013c*/ 	.word	index@(_ZN7cutlass13device_kernelIN5flash11enable_sm90INS1_16FlashAttnFwdSm90INS1_25CollectiveMainloopFwdSm90ILi2EN4cute5tupleIJNS5_1CILi1EEES8_S8_EEENS6_IJNS7_ILi128EEENS7_ILi96EEENS7_ILi192EEEEEELi128ENS_6half_tEfNS_4arch4Sm90ELb1ELb0ELb1ELb1ELb1ELb1ELb0ELb1ELb1ELb1ELb0ELb0EEENS1_21CollectiveEpilogueFwdINS6_IJSA_SA_SB_EEES9_SE_SG_Li256ELb1ELb1ELb0ELb0EEENS1_36VarlenDynamicPersistentTileSchedulerILi128ELi96ELi256ELi128ELb0ELb1ELb1ELb1ELb1ELb1EEEEEEEEEvNT_6ParamsE)
        /*0140*/ 	.word	0x00000000
.L_64:


//--------------------- .nv.compat                --------------------------
	.section	.nv.compat,"",@"SHT_CUDA_COMPAT_INFO"
	.align	4
        /*0000*/ 	.byte	0x02, 0x09, 0x01, 0x00, 0x02, 0x02, 0x01, 0x00, 0x02, 0x05, 0x05, 0x00, 0x03, 0x07, 0x01, 0x01
        /*0010*/ 	.byte	0x02, 0x03, 0x00, 0x00, 0x02, 0x06, 0x01, 0x00, 0x04, 0x0b, 0x08, 0x00, 0x00, 0x00, 0x00, 0x00
        /*0020*/ 	.byte	0x00, 0x00, 0x00, 0x00


//--------------------- .nv.info._ZN7cutlass13device_kernelIN5flash11enable_sm90INS1_16FlashAttnFwdSm90INS1_25CollectiveMainloopFwdSm90ILi2EN4cute5tupleIJNS5_1CILi1EEES8_S8_EEENS6_IJNS7_ILi128EEENS7_ILi96EEENS7_ILi192EEEEEELi128ENS_6half_tEfNS_4arch4Sm90ELb0ELb0ELb1ELb0ELb1ELb0ELb0ELb1ELb1ELb1ELb0ELb0EEENS1_21CollectiveEpilogueFwdINS6_IJSA_SA_SB_EEES9_SE_SG_Li256ELb0ELb1ELb0ELb0EEENS1_29StaticPersistentTileSchedulerILb0EEEEEEEEEvNT_6ParamsE --------------------------
	.section	.nv.info._ZN7cutlass13device_kernelIN5flash11enable_sm90INS1_16FlashAttnFwdSm90INS1_25CollectiveMainloopFwdSm90ILi2EN4cute5tupleIJNS5_1CILi1EEES8_S8_EEENS6_IJNS7_ILi128EEENS7_ILi96EEENS7_ILi192EEEEEELi128ENS_6half_tEfNS_4arch4Sm90ELb0ELb0ELb1ELb0ELb1ELb0ELb0ELb1ELb1ELb1ELb0ELb0EEENS1_21CollectiveEpilogueFwdINS6_IJSA_SA_SB_EEES9_SE_SG_Li256ELb0ELb1ELb0ELb0EEENS1_29StaticPersistentTileSchedulerILb0EEEEEEEEEvNT_6ParamsE,"",@"SHT_CUDA_INFO"
	.sectionflags	@""
	.align	4


	//----- nvinfo : EIATTR_CUDA_API_VERSION
	.align		4
        /*0000*/ 	.byte	0x04, 0x37
        /*0002*/ 	.short	(.L_66 - .L_65)
.L_65:
        /*0004*/ 	.word	0x00000082


	//----- nvinfo : EIATTR_KPARAM_INFO
	.align		4
.L_66:
        /*0008*/ 	.byte	0x04, 0x17
        /*000a*/ 	.short	(.L_68 - .L_67)
.L_67:
        /*000c*/ 	.word	0x00000000
        /*0010*/ 	.short	0x0000
        /*0012*/ 	.short	0x0000
        /*0014*/ 	.byte	0x00, 0xf0, 0x01, 0x28


	//----- nvinfo : EIATTR_SPARSE_MMA_MASK
	.align		4
.L_68:
        /*0018*/ 	.byte	0x03, 0x50
        /*001a*/ 	.short	0x0000


	//----- nvinfo : EIATTR_MAXREG_COUNT
	.align		4
        /*001c*/ 	.byte	0x03, 0x1b
        /*001e*/ 	.short	0x00a8


	//----- nvinfo : EIATTR_MERCURY_ISA_VERSION
	.align		4
        /*0020*/ 	.byte	0x03, 0x5f
        /*0022*/ 	.short	0x0101


	//----- nvinfo : EIATTR_VRC_CTA_INIT_COUNT
	.align		4
        /*0024*/ 	.byte	0x02, 0x4a
	.zero		1
	.zero		1


	//----- nvinfo : EIATTR_EXIT_INSTR_OFFSETS
	.align		4
        /*0028*/ 	.byte	0x04, 0x1c
        /*002a*/ 	.short	(.L_70 - .L_69)


	//   ....[0]....
.L_69:
        /*002c*/ 	.word	0x00000010


	//----- nvinfo : EIATTR_MAX_THREADS
	.align		4
.L_70:
        /*0030*/ 	.byte	0x04, 0x05
        /*0032*/ 	.short	(.L_72 - .L_71)
.L_71:
        /*0034*/ 	.word	0x00000180
        /*0038*/ 	.word	0x00000001
        /*003c*/ 	.word	0x00000001


	//----- nvinfo : EIATTR_CBANK_PARAM_SIZE
	.align		4
.L_72:
        /*0040*/ 	.byte	0x03, 0x19
        /*0042*/ 	.short	0x0a00


	//----- nvinfo : EIATTR_PARAM_CBANK
	.align		4
        /*0044*/ 	.byte	0x04, 0x0a
        /*0046*/ 	.short	(.L_74 - .L_73)
	.align		4
.L_73:
        /*0048*/ 	.word	index@(.nv.constant0._ZN7cutlass13device_kernelIN5flash11enable_sm90INS1_16FlashAttnFwdSm90INS1_25CollectiveMainloopFwdSm90ILi2EN4cute5tupleIJNS5_1CILi1EEES8_S8_EEENS6_IJNS7_ILi128EEENS7_ILi96EEENS7_ILi192EEEEEELi128ENS_6half_tEfNS_4arch4Sm90ELb0ELb0ELb1ELb0ELb1ELb0ELb0ELb1ELb1ELb1ELb0ELb0EEENS1_21CollectiveEpilogueFwdINS6_IJSA_SA_SB_EEES9_SE_SG_Li256ELb0ELb1ELb0ELb0EEENS1_29StaticPersistentTileSchedulerILb0EEEEEEEEEvNT_6ParamsE)
        /*004c*/ 	.short	0x0380
        /*004e*/ 	.short	0x0a00


	//----- nvinfo : EIATTR_SW_WAR
	.align		4
.L_74:
        /*0050*/ 	.byte	0x04, 0x36
        /*0052*/ 	.short	(.L_76 - .L_75)
.L_75:
        /*0054*/ 	.word	0x00000008
.L_76:


//--------------------- .nv.info._ZN7cutlass13device_kernelIN5flash11enable_sm90INS1_16FlashAttnFwdSm90INS1_25CollectiveMainloopFwdSm90ILi2EN4cute5tupleIJNS5_1CILi1EEES8_S8_EEENS6_IJNS7_ILi128EEENS7_ILi96EEENS7_ILi192EEEEEELi128ENS_6half_tEfNS_4arch4Sm90ELb0ELb0ELb1ELb1ELb1ELb0ELb0ELb1ELb1ELb1ELb0ELb0EEENS1_21CollectiveEpilogueFwdINS6_IJSA_SA_SB_EEES9_SE_SG_Li256ELb1ELb1ELb0ELb0EEENS1_36VarlenDynamicPersistentTileSchedulerILi128ELi96ELi256ELi128ELb0ELb1ELb1ELb0ELb1ELb1EEEEEEEEEvNT_6ParamsE --------------------------
	.section	.nv.info._ZN7cutlass13device_kernelIN5flash11enable_sm90INS1_16FlashAttnFwdSm90INS1_25CollectiveMainloopFwdSm90ILi2EN4cute5tupleIJNS5_1CILi1EEES8_S8_EEENS6_IJNS7_ILi128EEENS7_ILi96EEENS7_ILi192EEEEEELi128ENS_6half_tEfNS_4arch4Sm90ELb0ELb0ELb1ELb1ELb1ELb0ELb0ELb1ELb1ELb1ELb0ELb0EEENS1_21CollectiveEpilogueFwdINS6_IJSA_SA_SB_EEES9_SE_SG_Li256ELb1ELb1ELb0ELb0EEENS1_36VarlenDynamicPersistentTileSchedulerILi128ELi96ELi256ELi128ELb0ELb1ELb1ELb0ELb1ELb1EEEEEEEEEvNT_6ParamsE,"",@"SHT_CUDA_INFO"
	.sectionflags	@""
	.align	4


	//----- nvinfo : EIATTR_CUDA_API_VERSION
	.align		4
        /*0000*/ 	.byte	0x04, 0x37
        /*0002*/ 	.short	(.L_78 - .L_77)
.L_77:
        /*0004*/ 	.word	0x00000082


	//----- nvinfo : EIATTR_KPARAM_INFO
	.align		4
.L_78:
        /*0008*/ 	.byte	0x04, 0x17
        /*000a*/ 	.short	(.L_80 - .L_79)
.L_79:
        /*000c*/ 	.word	0x00000000
        /*0010*/ 	.short	0x0000
        /*0012*/ 	.short	0x0000
        /*0014*/ 	.byte	0x00, 0xf0, 0x01, 0x2a


	//----- nvinfo : EIATTR_SPARSE_MMA_MASK
	.align		4
.L_80:
        /*0018*/ 	.byte	0x03, 0x50
        /*001a*/ 	.short	0x0000


	//----- nvinfo : EIATTR_MAXREG_COUNT
	.align		4
        /*001c*/ 	.byte	0x03, 0x1b
        /*001e*/ 	.short	0x00a8


	//----- nvinfo : EIATTR_MERCURY_ISA_VERSION
	.align		4
        /*0020*/ 	.byte	0x03, 0x5f
        /*0022*/ 	.short	0x0101


	//----- nvinfo : EIATTR_VRC_CTA_INIT_COUNT
	.align		4
        /*0024*/ 	.byte	0x02, 0x4a
	.zero		1
	.zero		1


	//----- nvinfo : EIATTR_EXIT_INSTR_OFFSETS
	.align		4
        /*0028*/ 	.byte	0x04, 0x1c
        /*002a*/ 	.short	(.L_82 - .L_81)


	//   ....[0]....
.L_81:
        /*002c*/ 	.word	0x00000010


	//----- nvinfo : EIATTR_MAX_THREADS
	.align		4
.L_82:
        /*0030*/ 	.byte	0x04, 0x05
        /*0032*/ 	.short	(.L_84 - .L_83)
.L_83:
        /*0034*/ 	.word	0x00000180
        /*0038*/ 	.word	0x00000001
        /*003c*/ 	.word	0x00000001


	//----- nvinfo : EIATTR_CBANK_PARAM_SIZE
	.align		4
.L_84:
        /*0040*/ 	.byte	0x03, 0x19
        /*0042*/ 	.short	0x0a80


	//----- nvinfo : EIATTR_PARAM_CBANK
	.align		4
        /*0044*/ 	.byte	0x04, 0x0a
        /*0046*/ 	.short	(.L_86 - .L_85)
	.align		4
.L_85:
        /*0048*/ 	.word	index@(.nv.constant0._ZN7cutlass13device_kernelIN5flash11enable_sm90INS1_16FlashAttnFwdSm90INS1_25CollectiveMainloopFwdSm90ILi2EN4cute5tupleIJNS5_1CILi1EEES8_S8_EEENS6_IJNS7_ILi128EEENS7_ILi96EEENS7_ILi192EEEEEELi128ENS_6half_tEfNS_4arch4Sm90ELb0ELb0ELb1ELb1ELb1ELb0ELb0ELb1ELb1ELb1ELb0ELb0EEENS1_21CollectiveEpilogueFwdINS6_IJSA_SA_SB_EEES9_SE_SG_Li256ELb1ELb1ELb0ELb0EEENS1_36VarlenDynamicPersistentTileSchedulerILi128ELi96ELi256ELi128ELb0ELb1ELb1ELb0ELb1ELb1EEEEEEEEEvNT_6ParamsE)
        /*004c*/ 	.short	0x0380
        /*004e*/ 	.short	0x0a80


	//----- nvinfo : EIATTR_SW_WAR
	.align		4
.L_86:
        /*0050*/ 	.byte	0x04, 0x36
        /*0052*/ 	.short	(.L_88 - .L_87)
.L_87:
        /*0054*/ 	.word	0x00000008
.L_88:


//--------------------- .nv.info._ZN7cutlass13device_kernelIN5flash11enable_sm90INS1_16FlashAttnFwdSm90INS1_25CollectiveMainloopFwdSm90ILi2EN4cute5tupleIJNS5_1CILi1EEES8_S8_EEENS6_IJNS7_ILi128EEENS7_ILi96EEENS7_ILi192EEEEEELi128ENS_6half_tEfNS_4arch4Sm90ELb0ELb0ELb1ELb1ELb1ELb1ELb0ELb1ELb1ELb1ELb0ELb0EEENS1_21CollectiveEpilogueFwdINS6_IJSA_SA_SB_EEES9_SE_SG_Li256ELb1ELb1ELb0ELb0EEENS1_36VarlenDynamicPersistentTileSchedulerILi128ELi96ELi256ELi128ELb0ELb1ELb1ELb0ELb1ELb1EEEEEEEEEvNT_6ParamsE --------------------------
	.section	.nv.info._ZN7cutlass13device_kernelIN5flash11enable_sm90INS1_16FlashAttnFwdSm90INS1_25CollectiveMainloopFwdSm90ILi2EN4cute5tupleIJNS5_1CILi1EEES8_S8_EEENS6_IJNS7_ILi128EEENS7_ILi96EEENS7_ILi192EEEEEELi128ENS_6half_tEfNS_4arch4Sm90ELb0ELb0ELb1ELb1ELb1ELb1ELb0ELb1ELb1ELb1ELb0ELb0EEENS1_21CollectiveEpilogueFwdINS6_IJSA_SA_SB_EEES9_SE_SG_Li256ELb1ELb1ELb0ELb0EEENS1_36VarlenDynamicPersistentTileSchedulerILi128ELi96ELi256ELi128ELb0ELb1ELb1ELb0ELb1ELb1EEEEEEEEEvNT_6ParamsE,"",@"SHT_CUDA_INFO"
	.sectionflags	@""
	.align	4


	//----- nvinfo : EIATTR_CUDA_API_VERSION
	.align		4
        /*0000*/ 	.byte	0x04, 0x37
        /*0002*/ 	.short	(.L_90 - .L_89)
.L_89:
        /*0004*/ 	.word	0x00000082


	//----- nvinfo : EIATTR_KPARAM_INFO
	.align		4
.L_90:
        /*0008*/ 	.byte	0x04, 0x17
        /*000a*/ 	.short	(.L_92 - .L_91)
.L_91:
        /*000c*/ 	.word	0x00000000
        /*0010*/ 	.short	0x0000
        /*0012*/ 	.short	0x0000
        /*0014*/ 	.byte	0x00, 0xf0, 0x01, 0x2a


	//----- nvinfo : EIATTR_SPARSE_MMA_MASK
	.align		4
.L_92:
        /*0018*/ 	.byte	0x03, 0x50
        /*001a*/ 	.short	0x0000


	//----- nvinfo : EIATTR_MAXREG_COUNT
	.align		4
        /*001c*/ 	.byte	0x03, 0x1b
        /*001e*/ 	.short	0x00a8


	//----- nvinfo : EIATTR_MERCURY_ISA_VERSION
	.align		4
        /*0020*/ 	.byte	0x03, 0x5f
        /*0022*/ 	.short	0x0101


	//----- nvinfo : EIATTR_VRC_CTA_INIT_COUNT
	.align		4
        /*0024*/ 	.byte	0x02, 0x4a
	.zero		1
	.zero		1


	//----- nvinfo : EIATTR_EXIT_INSTR_OFFSETS
	.align		4
        /*0028*/ 	.byte	0x04, 0x1c
        /*002a*/ 	.short	(.L_94 - .L_93)


	//   ....[0]....
.L_93:
        /*002c*/ 	.word	0x00000010


	//----- nvinfo : EIATTR_MAX_THREADS
	.align		4
.L_94:
        /*0030*/ 	.byte	0x04, 0x05
        /*0032*/ 	.short	(.L_96 - .L_95)
.L_95:
        /*0034*/ 	.word	0x00000180
        /*0038*/ 	.word	0x00000001
        /*003c*/ 	.word	0x00000001


	//----- nvinfo : EIATTR_CBANK_PARAM_SIZE
	.align		4
.L_96:
        /*0040*/ 	.byte	0x03, 0x19
        /*0042*/ 	.short	0x0a80


	//----- nvinfo : EIATTR_PARAM_CBANK
	.align		4
        /*0044*/ 	.byte	0x04, 0x0a
        /*0046*/ 	.short	(.L_98 - .L_97)
	.align		4
.L_97:
        /*0048*/ 	.word	index@(.nv.constant0._ZN7cutlass13device_kernelIN5flash11enable_sm90INS1_16FlashAttnFwdSm90INS1_25CollectiveMainloopFwdSm90ILi2EN4cute5tupleIJNS5_1CILi1EEES8_S8_EEENS6_IJNS7_ILi128EEENS7_ILi96EEENS7_ILi192EEEEEELi128ENS_6half_tEfNS_4arch4Sm90ELb0ELb0ELb1ELb1ELb1ELb1ELb0ELb1ELb1ELb1ELb0ELb0EEENS1_21CollectiveEpilogueFwdINS6_IJSA_SA_SB_EEES9_SE_SG_Li256ELb1ELb1ELb0ELb0EEENS1_36VarlenDynamicPersistentTileSchedulerILi128ELi96ELi256ELi128ELb0ELb1ELb1ELb0ELb1ELb1EEEEEEEEEvNT_6ParamsE)
        /*004c*/ 	.short	0x0380
        /*004e*/ 	.short	0x0a80


	//----- nvinfo : EIATTR_SW_WAR
	.align		4
.L_98:
        /*0050*/ 	.byte	0x04, 0x36
        /*0052*/ 	.short	(.L_100 - .L_99)
.L_99:
        /*0054*/ 	.word	0x00000008
.L_100:


//--------------------- .nv.info._ZN7cutlass13device_kernelIN5flash11enable_sm90INS1_16FlashAttnFwdSm90INS1_25CollectiveMainloopFwdSm90ILi2EN4cute5tupleIJNS5_1CILi1EEES8_S8_EEENS6_IJNS7_ILi128EEENS7_ILi96EEENS7_ILi192EEEEEELi128ENS_6half_tEfNS_4arch4Sm90ELb0ELb1ELb1ELb0ELb1ELb0ELb0ELb1ELb1ELb1ELb0ELb0EEENS1_21CollectiveEpilogueFwdINS6_IJSA_SA_SB_EEES9_SE_SG_Li256ELb0ELb1ELb0ELb0EEENS1_30DynamicPersistentTileSchedulerILi256ELi128ELb0ELb1ELb1EEEEEEEEEvNT_6ParamsE --------------------------
	.section	.nv.info._ZN7cutlass13device_kernelIN5flash11enable_sm90INS1_16FlashAttnFwdSm90INS1_25CollectiveMainloopFwdSm90ILi2EN4cute5tupleIJNS5_1CILi1EEES8_S8_EEENS6_IJNS7_ILi128EEENS7_ILi96EEENS7_ILi192EEEEEELi128ENS_6half_tEfNS_4arch4Sm90ELb0ELb1ELb1ELb0ELb1ELb0ELb0ELb1ELb1ELb1ELb0ELb0EEENS1_21CollectiveEpilogueFwdINS6_IJSA_SA_SB_EEES9_SE_SG_Li256ELb0ELb1ELb0ELb0EEENS1_30DynamicPersistentTileSchedulerILi256ELi128ELb0ELb1ELb1EEEEEEEEEvNT_6ParamsE,"",@"SHT_CUDA_INFO"
	.sectionflags	@""
	.align	4


	//----- nvinfo : EIATTR_CUDA_API_VERSION
	.align		4
        /*0000*/ 	.byte	0x04, 0x37
        /*0002*/ 	.short	(.L_102 - .L_101)
.L_101:
        /*0004*/ 	.word	0x00000082


	//----- nvinfo : EIATTR_KPARAM_INFO
	.align		4
.L_102:
        /*0008*/ 	.byte	0x04, 0x17
        /*000a*/ 	.short	(.L_104 - .L_103)
.L_103:
        /*000c*/ 	.word	0x00000000
        /*0010*/ 	.short	0x0000
        /*0012*/ 	.short	0x0000
        /*0014*/ 	.byte	0x00, 0xf0, 0x01, 0x2a


	//----- nvinfo : EIATTR_SPARSE_MMA_MASK
	.align		4
.L_104:
        /*0018*/ 	.byte	0x03, 0x50
        /*001a*/ 	.short	0x0000


	//----- nvinfo : EIATTR_MAXREG_COUNT
	.align		4
        /*001c*/ 	.byte	0x03, 0x1b
        /*001e*/ 	.short	0x00a8


	//----- nvinfo : EIATTR_MERCURY_ISA_VERSION
	.align		4
        /*0020*/ 	.byte	0x03, 0x5f
        /*0022*/ 	.short	0x0101


	//----- nvinfo : EIATTR_VRC_CTA_INIT_COUNT
	.align		4
        /*0024*/ 	.byte	0x02, 0x4a
	.zero		1
	.zero		1


	//----- nvinfo : EIATTR_EXIT_INSTR_OFFSETS
	.align		4
        /*0028*/ 	.byte	0x04, 0x1c
        /*002a*/ 	.short	(.L_106 - .L_105)


	//   ....[0]....
.L_105:
        /*002c*/ 	.word	0x00000010


	//----- nvinfo : EIATTR_MAX_THREADS
	.align		4
.L_106:
        /*0030*/ 	.byte	0x04, 0x05
        /*0032*/ 	.short	(.L_108 - .L_107)
.L_107:
        /*0034*/ 	.word	0x00000180
        /*0038*/ 	.word	0x00000001
        /*003c*/ 	.word	0x00000001


	//----- nvinfo : EIATTR_CBANK_PARAM_SIZE
	.align		4
.L_108:
        /*0040*/ 	.byte	0x03, 0x19
        /*0042*/ 	.short	0x0a80


	//----- nvinfo : EIATTR_PARAM_CBANK
	.align		4
        /*0044*/ 	.byte	0x04, 0x0a
        /*0046*/ 	.short	(.L_110 - .L_109)
	.align		4
.L_109:
        /*0048*/ 	.word	index@(.nv.constant0._ZN7cutlass13device_kernelIN5flash11enable_sm90INS1_16FlashAttnFwdSm90INS1_25CollectiveMainloopFwdSm90ILi2EN4cute5tupleIJNS5_1CILi1EEES8_S8_EEENS6_IJNS7_ILi128EEENS7_ILi96EEENS7_ILi192EEEEEELi128ENS_6half_tEfNS_4arch4Sm90ELb0ELb1ELb1ELb0ELb1ELb0ELb0ELb1ELb1ELb1ELb0ELb0EEENS1_21CollectiveEpilogueFwdINS6_IJSA_SA_SB_EEES9_SE_SG_Li256ELb0ELb1ELb0ELb0EEENS1_30DynamicPersistentTileSchedulerILi256ELi128ELb0ELb1ELb1EEEEEEEEEvNT_6ParamsE)
        /*004c*/ 	.short	0x0380
        /*004e*/ 	.short	0x0a80


	//----- nvinfo : EIATTR_SW_WAR
	.align		4
.L_110:
        /*0050*/ 	.byte	0x04, 0x36
        /*0052*/ 	.short	(.L_112 - .L_111)
.L_111:
        /*0054*/ 	.word	0x00000008
.L_112:


//--------------------- .nv.info._ZN7cutlass13device_kernelIN5flash11enable_sm90INS1_16FlashAttnFwdSm90INS1_25CollectiveMainloopFwdSm90ILi2EN4cute5tupleIJNS5_1CILi1EEES8_S8_EEENS6_IJNS7_ILi128EEENS7_ILi96EEENS7_ILi192EEEEEELi128ENS_6half_tEfNS_4arch4Sm90ELb0ELb1ELb1ELb1ELb1ELb0ELb0ELb1ELb1ELb1ELb0ELb0EEENS1_21CollectiveEpilogueFwdINS6_IJSA_SA_SB_EEES9_SE_SG_Li256ELb1ELb1ELb0ELb0EEENS1_36VarlenDynamicPersistentTileSchedulerILi128ELi96ELi256ELi128ELb0ELb1ELb1ELb1ELb0ELb1EEEEEEEEEvNT_6ParamsE --------------------------
	.section	.nv.info._ZN7cutlass13device_kernelIN5flash11enable_sm90INS1_16FlashAttnFwdSm90INS1_25CollectiveMainloopFwdSm90ILi2EN4cute5tupleIJNS5_1CILi1EEES8_S8_EEENS6_IJNS7_ILi128EEENS7_ILi96EEENS7_ILi192EEEEEELi128ENS_6half_tEfNS_4arch4Sm90ELb0ELb1ELb1ELb1ELb1ELb0ELb0ELb1ELb1ELb1ELb0ELb0EEENS1_21CollectiveEpilogueFwdINS6_IJSA_SA_SB_EEES9_SE_SG_Li256ELb1ELb1ELb0ELb0EEENS1_36VarlenDynamicPersistentTileSchedulerILi128ELi96ELi256ELi128ELb0ELb1ELb1ELb1ELb0ELb1EEEEEEEEEvNT_6ParamsE,"",@"SHT_CUDA_INFO"
	.sectionflags	@""
	.align	4


	//----- nvinfo : EIATTR_CUDA_API_VERSION
	.align		4
        /*0000*/ 	.byte	0x04, 0x37
        /*0002*/ 	.short	(.L_114 - .L_113)
.L_113:
        /*0004*/ 	.word	0x00000082


	//----- nvinfo : EIATTR_KPARAM_INFO
	.align		4
.L_114:
        /*0008*/ 	.byte	0x04, 0x17
        /*000a*/ 	.short	(.L_116 - .L_115)
.L_115:
        /*000c*/ 	.word	0x00000000
        /*0010*/ 	.short	0x0000
        /*0012*/ 	.short	0x0000
        /*0014*/ 	.byte	0x00, 0xf0, 0x01, 0x2a


	//----- nvinfo : EIATTR_SPARSE_MMA_MASK
	.align		4
.L_116:
        /*0018*/ 	.byte	0x03, 0x50
        /*001a*/ 	.short	0x0000


	//----- nvinfo : EIATTR_MAXREG_COUNT
	.align		4
        /*001c*/ 	.byte	0x03, 0x1b
        /*001e*/ 	.short	0x00a8


	//----- nvinfo : EIATTR_MERCURY_ISA_VERSION
	.align		4
        /*0020*/ 	.byte	0x03, 0x5f
        /*0022*/ 	.short	0x0101


	//----- nvinfo : EIATTR_VRC_CTA_INIT_COUNT
	.align		4
        /*0024*/ 	.byte	0x02, 0x4a
	.zero		1
	.zero		1


	//----- nvinfo : EIATTR_EXIT_INSTR_OFFSETS
	.align		4
        /*0028*/ 	.byte	0x04, 0x1c
        /*002a*/ 	.short	(.L_118 - .L_117)


	//   ....[0]....
.L_117:
        /*002c*/ 	.word	0x00000010


	//----- nvinfo : EIATTR_MAX_THREADS
	.align		4
.L_118:
        /*0030*/ 	.byte	0x04, 0x05
        /*0032*/ 	.short	(.L_120 - .L_119)
.L_119:
        /*0034*/ 	.word	0x00000180
        /*0038*/ 	.word	0x00000001
        /*003c*/ 	.word	0x00000001


	//----- nvinfo : EIATTR_CBANK_PARAM_SIZE
	.align		4
.L_120:
        /*0040*/ 	.byte	0x03, 0x19
        /*0042*/ 	.short	0x0a80


	//----- nvinfo : EIATTR_PARAM_CBANK
	.align		4
        /*0044*/ 	.byte	0x04, 0x0a
        /*0046*/ 	.short	(.L_122 - .L_121)
	.align		4
.L_121:
        /*0048*/ 	.word	index@(.nv.constant0._ZN7cutlass13device_kernelIN5flash11enable_sm90INS1_16FlashAttnFwdSm90INS1_25CollectiveMainloopFwdSm90ILi2EN4cute5tupleIJNS5_1CILi1EEES8_S8_EEENS6_IJNS7_ILi128EEENS7_ILi96EEENS7_ILi192EEEEEELi128ENS_6half_tEfNS_4arch4Sm90ELb0ELb1ELb1ELb1ELb1ELb0ELb0ELb1ELb1ELb1ELb0ELb0EEENS1_21CollectiveEpilogueFwdINS6_IJSA_SA_SB_EEES9_SE_SG_Li256ELb1ELb1ELb0ELb0EEENS1_36VarlenDynamicPersistentTileSchedulerILi128ELi96ELi256ELi128ELb0ELb1ELb1ELb1ELb0ELb1EEEEEEEEEvNT_6ParamsE)
        /*004c*/ 	.short	0x0380
        /*004e*/ 	.short	0x0a80


	//----- nvinfo : EIATTR_SW_WAR
	.align		4
.L_122:
        /*0050*/ 	.byte	0x04, 0x36
        /*0052*/ 	.short	(.L_124 - .L_123)
.L_123:
        /*0054*/ 	.word	0x00000008
.L_124:


//--------------------- .nv.info._ZN7cutlass13device_kernelIN5flash11enable_sm90INS1_16FlashAttnFwdSm90INS1_25CollectiveMainloopFwdSm90ILi2EN4cute5tupleIJNS5_1CILi1EEES8_S8_EEENS6_IJNS7_ILi128EEENS7_ILi96EEENS7_ILi192EEEEEELi128ENS_6half_tEfNS_4arch4Sm90ELb0ELb1ELb1ELb1ELb1ELb1ELb0ELb1ELb1ELb1ELb0ELb0EEENS1_21CollectiveEpilogueFwdINS6_IJSA_SA_SB_EEES9_SE_SG_Li256ELb1ELb1ELb0ELb0EEENS1_36VarlenDynamicPersistentTileSchedulerILi128ELi96ELi256ELi128ELb0ELb1ELb1ELb1ELb0ELb1EEEEEEEEEvNT_6ParamsE --------------------------
	.section	.nv.info._ZN7cutlass13device_kernelIN5flash11enable_sm90INS1_16FlashAttnFwdSm90INS1_25CollectiveMainloopFwdSm90ILi2EN4cute5tupleIJNS5_1CILi1EEES8_S8_EEENS6_IJNS7_ILi128EEENS7_ILi96EEENS7_ILi192EEEEEELi128ENS_6half_tEfNS_4arch4Sm90ELb0ELb1ELb1ELb1ELb1ELb1ELb0ELb1ELb1ELb1ELb0ELb0EEENS1_21CollectiveEpilogueFwdINS6_IJSA_SA_SB_EEES9_SE_SG_Li256ELb1ELb1ELb0ELb0EEENS1_36VarlenDynamicPersistentTileSchedulerILi128ELi96ELi256ELi128ELb0ELb1ELb1ELb1ELb0ELb1EEEEEEEEEvNT_6ParamsE,"",@"SHT_CUDA_INFO"
	.sectionflags	@""
	.align	4


	//----- nvinfo : EIATTR_CUDA_API_VERSION
	.align		4
        /*0000*/ 	.byte	0x04, 0x37
        /*0002*/ 	.short	(.L_126 - .L_125)
.L_125:
        /*0004*/ 	.word	0x00000082


	//----- nvinfo : EIATTR_KPARAM_INFO
	.align		4
.L_126:
        /*0008*/ 	.byte	0x04, 0x17
        /*000a*/ 	.short	(.L_128 - .L_127)
.L_127:
        /*000c*/ 	.word	0x00000000
        /*0010*/ 	.short	0x0000
        /*0012*/ 	.short	0x0000
        /*0014*/ 	.byte	0x00, 0xf0, 0x01, 0x2a


	//----- nvinfo : EIATTR_SPARSE_MMA_MASK
	.align		4
.L_128:
        /*0018*/ 	.byte	0x03, 0x50
        /*001a*/ 	.short	0x0000


	//----- nvinfo : EIATTR_MAXREG_COUNT
	.align		4
        /*001c*/ 	.byte	0x03, 0x1b
        /*001e*/ 	.short	0x00a8


	//----- nvinfo : EIATTR_MERCURY_ISA_VERSION
	.align		4
        /*0020*/ 	.byte	0x03, 0x5f
        /*0022*/ 	.short	0x0101


	//----- nvinfo : EIATTR_VRC_CTA_INIT_COUNT
	.align		4
        /*0024*/ 	.byte	0x02, 0x4a
	.zero		1
	.zero		1


	//----- nvinfo : EIATTR_EXIT_INSTR_OFFSETS
	.align		4
        /*0028*/ 	.byte	0x04, 0x1c
        /*002a*/ 	.short	(.L_130 - .L_129)


	//   ....[0]....
.L_129:
        /*002c*/ 	.word	0x00000010


	//----- nvinfo : EIATTR_MAX_THREADS
	.align		4
.L_130:
        /*0030*/ 	.byte	0x04, 0x05
        /*0032*/ 	.short	(.L_132 - .L_131)
.L_131:
        /*0034*/ 	.word	0x00000180
        /*0038*/ 	.word	0x00000001
        /*003c*/ 	.word	0x00000001


	//----- nvinfo : EIATTR_CBANK_PARAM_SIZE
	.align		4
.L_132:
        /*0040*/ 	.byte	0x03, 0x19
        /*0042*/ 	.short	0x0a80


	//----- nvinfo : EIATTR_PARAM_CBANK
	.align		4
        /*0044*/ 	.byte	0x04, 0x0a
        /*0046*/ 	.short	(.L_134 - .L_133)
	.align		4
.L_133:
        /*0048*/ 	.word	index@(.nv.constant0._ZN7cutlass13device_kernelIN5flash11enable_sm90INS1_16FlashAttnFwdSm90INS1_25CollectiveMainloopFwdSm90ILi2EN4cute5tupleIJNS5_1CILi1EEES8_S8_EEENS6_IJNS7_ILi128EEENS7_ILi96EEENS7_ILi192EEEEEELi128ENS_6half_tEfNS_4arch4Sm90ELb0ELb1ELb1ELb1ELb1ELb1ELb0ELb1ELb1ELb1ELb0ELb0EEENS1_21CollectiveEpilogueFwdINS6_IJSA_SA_SB_EEES9_SE_SG_Li256ELb1ELb1ELb0ELb0EEENS1_36VarlenDynamicPersistentTileSchedulerILi128ELi96ELi256ELi128ELb0ELb1ELb1ELb1ELb0ELb1EEEEEEEEEvNT_6ParamsE)
        /*004c*/ 	.short	0x0380
        /*004e*/ 	.short	0x0a80


	//----- nvinfo : EIATTR_SW_WAR
	.align		4
.L_134:
        /*0050*/ 	.byte	0x04, 0x36
        /*0052*/ 	.short	(.L_136 - .L_135)
.L_135:
        /*0054*/ 	.word	0x00000008
.L_136:


//--------------------- .nv.info._ZN7cutlass13device_kernelIN5flash11enable_sm90INS1_16FlashAttnFwdSm90INS1_25CollectiveMainloopFwdSm90ILi2EN4cute5tupleIJNS5_1CILi1EEES8_S8_EEENS6_IJNS7_ILi128EEENS7_ILi96EEENS7_ILi192EEEEEELi128ENS_6half_tEfNS_4arch4Sm90ELb1ELb0ELb1ELb0ELb1ELb0ELb0ELb1ELb1ELb1ELb0ELb0EEENS1_21CollectiveEpilogueFwdINS6_IJSA_SA_SB_EEES9_SE_SG_Li256ELb0ELb1ELb0ELb0EEENS1_30DynamicPersistentTileSchedulerILi256ELi128ELb0ELb1ELb1EEEEEEEEEvNT_6ParamsE --------------------------
	.section	.nv.info._ZN7cutlass13device_kernelIN5flash11enable_sm90INS1_16FlashAttnFwdSm90INS1_25CollectiveMainloopFwdSm90ILi2EN4cute5tupleIJNS5_1CILi1EEES8_S8_EEENS6_IJNS7_ILi128EEENS7_ILi96EEENS7_ILi192EEEEEELi128ENS_6half_tEfNS_4arch4Sm90ELb1ELb0ELb1ELb0ELb1ELb0ELb0ELb1ELb1ELb1ELb0ELb0EEENS1_21CollectiveEpilogueFwdINS6_IJSA_SA_SB_EEES9_SE_SG_Li256ELb0ELb1ELb0ELb0EEENS1_30DynamicPersistentTileSchedulerILi256ELi128ELb0ELb1ELb1EEEEEEEEEvNT_6ParamsE,"",@"SHT_CUDA_INFO"
	.sectionflags	@""
	.align	4


	//----- nvinfo : EIATTR_CUDA_API_VERSION
	.align		4
        /*0000*/ 	.byte	0x04, 0x37
        /*0002*/ 	.short	(.L_138 - .L_137)
.L_137:
        /*0004*/ 	.word	0x00000082


	//----- nvinfo : EIATTR_KPARAM_INFO
	.align		4
.L_138:
        /*0008*/ 	.byte	0x04, 0x17
        /*000a*/ 	.short	(.L_140 - .L_139)
.L_139:
        /*000c*/ 	.word	0x00000000
        /*0010*/ 	.short	0x0000
        /*0012*/ 	.short	0x0000
        /*0014*/ 	.byte	0x00, 0xf0, 0x01, 0x2a


	//----- nvinfo : EIATTR_SPARSE_MMA_MASK
	.align		4
.L_140:
        /*0018*/ 	.byte	0x03, 0x50
        /*001a*/ 	.short	0x0000


	//----- nvinfo : EIATTR_MAXREG_COUNT
	.align		4
        /*001c*/ 	.byte	0x03, 0x1b
        /*001e*/ 	.short	0x00a8


	//----- nvinfo : EIATTR_MERCURY_ISA_VERSION
	.align		4
        /*0020*/ 	.byte	0x03, 0x5f
        /*0022*/ 	.short	0x0101


	//----- nvinfo : EIATTR_VRC_CTA_INIT_COUNT
	.align		4
        /*0024*/ 	.byte	0x02, 0x4a
	.zero		1
	.zero		1


	//----- nvinfo : EIATTR_EXIT_INSTR_OFFSETS
	.align		4
        /*0028*/ 	.byte	0x04, 0x1c
        /*002a*/ 	.short	(.L_142 - .L_141)


	//   ....[0]....
.L_141:
        /*002c*/ 	.word	0x00000010


	//----- nvinfo : EIATTR_MAX_THREADS
	.align		4
.L_142:
        /*0030*/ 	.byte	0x04, 0x05
        /*0032*/ 	.short	(.L_144 - .L_143)
.L_143:
        /*0034*/ 	.word	0x00000180
        /*0038*/ 	.word	0x00000001
        /*003c*/ 	.word	0x00000001


	//----- nvinfo : EIATTR_CBANK_PARAM_SIZE
	.align		4
.L_144:
        /*0040*/ 	.byte	0x03, 0x19
        /*0042*/ 	.short	0x0a80


	//----- nvinfo : EIATTR_PARAM_CBANK
	.align		4
        /*0044*/ 	.byte	0x04, 0x0a
        /*0046*/ 	.short	(.L_146 - .L_145)
	.align		4
.L_145:
        /*0048*/ 	.word	index@(.nv.constant0._ZN7cutlass13device_kernelIN5flash11enable_sm90INS1_16FlashAttnFwdSm90INS1_25CollectiveMainloopFwdSm90ILi2EN4cute5tupleIJNS5_1CILi1EEES8_S8_EEENS6_IJNS7_ILi128EEENS7_ILi96EEENS7_ILi192EEEEEELi128ENS_6half_tEfNS_4arch4Sm90ELb1ELb0ELb1ELb0ELb1ELb0ELb0ELb1ELb1ELb1ELb0ELb0EEENS1_21CollectiveEpilogueFwdINS6_IJSA_SA_SB_EEES9_SE_SG_Li256ELb0ELb1ELb0ELb0EEENS1_30DynamicPersistentTileSchedulerILi256ELi128ELb0ELb1ELb1EEEEEEEEEvNT_6ParamsE)
        /*004c*/ 	.short	0x0380
        /*004e*/ 	.short	0x0a80


	//----- nvinfo : EIATTR_SW_WAR
	.align		4
.L_146:
        /*0050*/ 	.byte	0x04, 0x36
        /*0052*/ 	.short	(.L_148 - .L_147)
.L_147:
        /*0054*/ 	.word	0x00000008
.L_148:


//--------------------- .nv.info._ZN7cutlass13device_kernelIN5flash11enable_sm90INS1_16FlashAttnFwdSm90INS1_25CollectiveMainloopFwdSm90ILi2EN4cute5tupleIJNS5_1CILi1EEES8_S8_EEENS6_IJNS7_ILi128EEENS7_ILi96EEENS7_ILi192EEEEEELi128ENS_6half_tEfNS_4arch4Sm90ELb1ELb0ELb1ELb1ELb1ELb0ELb0ELb1ELb1ELb1ELb0ELb0EEENS1_21CollectiveEpilogueFwdINS6_IJSA_SA_SB_EEES9_SE_SG_Li256ELb1ELb1ELb0ELb0EEENS1_36VarlenDynamicPersistentTileSchedulerILi128ELi96ELi256ELi128ELb0ELb1ELb1ELb1ELb1ELb1EEEEEEEEEvNT_6ParamsE --------------------------
	.section	.nv.info._ZN7cutlass13device_kernelIN5flash11enable_sm90INS1_16FlashAttnFwdSm90INS1_25CollectiveMainloopFwdSm90ILi2EN4cute5tupleIJNS5_1CILi1EEES8_S8_EEENS6_IJNS7_ILi128EEENS7_ILi96EEENS7_ILi192EEEEEELi128ENS_6half_tEfNS_4arch4Sm90ELb1ELb0ELb1ELb1ELb1ELb0ELb0ELb1ELb1ELb1ELb0ELb0EEENS1_21CollectiveEpilogueFwdINS6_IJSA_SA_SB_EEES9_SE_SG_Li256ELb1ELb1ELb0ELb0EEENS1_36VarlenDynamicPersistentTileSchedulerILi128ELi96ELi256ELi128ELb0ELb1ELb1ELb1ELb1ELb1EEEEEEEEEvNT_6ParamsE,"",@"SHT_CUDA_INFO"
	.sectionflags	@""
	.align	4


	//----- nvinfo : EIATTR_CUDA_API_VERSION
	.align		4
        /*0000*/ 	.byte	0x04, 0x37
        /*0002*/ 	.short	(.L_150 - .L_149)
.L_149:
        /*0004*/ 	.word	0x00000082


	//----- nvinfo : EIATTR_KPARAM_INFO
	.align		4
.L_150:
        /*0008*/ 	.byte	0x04, 0x17
        /*000a*/ 	.short	(.L_152 - .L_151)
.L_151:
        /*000c*/ 	.word	0x00000000
        /*0010*/ 	.short	0x0000
        /*0012*/ 	.short	0x0000
        /*0014*/ 	.byte	0x00, 0xf0, 0x01, 0x2a


	//----- nvinfo : EIATTR_SPARSE_MMA_MASK
	.align		4
.L_152:
        /*0018*/ 	.byte	0x03, 0x50
        /*001a*/ 	.short	0x0000


	//----- nvinfo : EIATTR_MAXREG_COUNT
	.align		4
        /*001c*/ 	.byte	0x03, 0x1b
        /*001e*/ 	.short	0x00a8


	//----- nvinfo : EIATTR_MERCURY_ISA_VERSION
	.align		4
        /*0020*/ 	.byte	0x03, 0x5f
        /*0022*/ 	.short	0x0101


	//----- nvinfo : EIATTR_VRC_CTA_INIT_COUNT
	.align		4
        /*0024*/ 	.byte	0x02, 0x4a
	.zero		1
	.zero		1


	//----- nvinfo : EIATTR_EXIT_INSTR_OFFSETS
	.align		4
        /*0028*/ 	.byte	0x04, 0x1c
        /*002a*/ 	.short	(.L_154 - .L_153)


	//   ....[0]....
.L_153:
        /*002c*/ 	.word	0x00000010


	//----- nvinfo : EIATTR_MAX_THREADS
	.align		4
.L_154:
        /*0030*/ 	.byte	0x04, 0x05
        /*0032*/ 	.short	(.L_156 - .L_155)
.L_155:
        /*0034*/ 	.word	0x00000180
        /*0038*/ 	.word	0x00000001
        /*003c*/ 	.word	0x00000001


	//----- nvinfo : EIATTR_CBANK_PARAM_SIZE
	.align		4
.L_156:
        /*0040*/ 	.byte	0x03, 0x19
        /*0042*/ 	.short	0x0a80


	//----- nvinfo : EIATTR_PARAM_CBANK
	.align		4
        /*0044*/ 	.byte	0x04, 0x0a
        /*0046*/ 	.short	(.L_158 - .L_157)
	.align		4
.L_157:
        /*0048*/ 	.word	index@(.nv.constant0._ZN7cutlass13device_kernelIN5flash11enable_sm90INS1_16FlashAttnFwdSm90INS1_25CollectiveMainloopFwdSm90ILi2EN4cute5tupleIJNS5_1CILi1EEES8_S8_EEENS6_IJNS7_ILi128EEENS7_ILi96EEENS7_ILi192EEEEEELi128ENS_6half_tEfNS_4arch4Sm90ELb1ELb0ELb1ELb1ELb1ELb0ELb0ELb1ELb1ELb1ELb0ELb0EEENS1_21CollectiveEpilogueFwdINS6_IJSA_SA_SB_EEES9_SE_SG_Li256ELb1ELb1ELb0ELb0EEENS1_36VarlenDynamicPersistentTileSchedulerILi128ELi96ELi256ELi128ELb0ELb1ELb1ELb1ELb1ELb1EEEEEEEEEvNT_6ParamsE)
        /*004c*/ 	.short	0x0380
        /*004e*/ 	.short	0x0a80


	//----- nvinfo : EIATTR_SW_WAR
	.align		4
.L_158:
        /*0050*/ 	.byte	0x04, 0x36
        /*0052*/ 	.short	(.L_160 - .L_159)
.L_159:
        /*0054*/ 	.word	0x00000008
.L_160:


//--------------------- .nv.info._ZN7cutlass13device_kernelIN5flash11enable_sm90INS1_16FlashAttnFwdSm90INS1_25CollectiveMainloopFwdSm90ILi2EN4cute5tupleIJNS5_1CILi1EEES8_S8_EEENS6_IJNS7_ILi128EEENS7_ILi96EEENS7_ILi192EEEEEELi128ENS_6half_tEfNS_4arch4Sm90ELb1ELb0ELb1ELb1ELb1ELb1ELb0ELb1ELb1ELb1ELb0ELb0EEENS1_21CollectiveEpilogueFwdINS6_IJSA_SA_SB_EEES9_SE_SG_Li256ELb1ELb1ELb0ELb0EEENS1_36VarlenDynamicPersistentTileSchedulerILi128ELi96ELi256ELi128ELb0ELb1ELb1ELb1ELb1ELb1EEEEEEEEEvNT_6ParamsE --------------------------
	.section	.nv.info._ZN7cutlass13device_kernelIN5flash11enable_sm90INS1_16FlashAttnFwdSm90INS1_25CollectiveMainloopFwdSm90ILi2EN4cute5tupleIJNS5_1CILi1EEES8_S8_EEENS6_IJNS7_ILi128EEENS7_ILi96EEENS7_ILi192EEEEEELi128ENS_6half_tEfNS_4arch4Sm90ELb1ELb0ELb1ELb1ELb1ELb1ELb0ELb1ELb1ELb1ELb0ELb0EEENS1_21CollectiveEpilogueFwdINS6_IJSA_SA_SB_EEES9_SE_SG_Li256ELb1ELb1ELb0ELb0EEENS1_36VarlenDynamicPersistentTileSchedulerILi128ELi96ELi256ELi128ELb0ELb1ELb1ELb1ELb1ELb1EEEEEEEEEvNT_6ParamsE,"",@"SHT_CUDA_INFO"
	.sectionflags	@""
	.align	4


	//----- nvinfo : EIATTR_CUDA_API_VERSION
	.align		4
        /*0000*/ 	.byte	0x04, 0x37
        /*0002*/ 	.short	(.L_162 - .L_161)
.L_161:
        /*0004*/ 	.word	0x00000082


	//----- nvinfo : EIATTR_KPARAM_INFO
	.align		4
.L_162:
        /*0008*/ 	.byte	0x04, 0x17
        /*000a*/ 	.short	(.L_164 - .L_163)
.L_163:
        /*000c*/ 	.word	0x00000000
        /*0010*/ 	.short	0x0000
        /*0012*/ 	.short	0x0000
        /*0014*/ 	.byte	0x00, 0xf0, 0x01, 0x2a


	//----- nvinfo : EIATTR_SPARSE_MMA_MASK
	.align		4
.L_164:
        /*0018*/ 	.byte	0x03, 0x50
        /*001a*/ 	.short	0x0000


	//----- nvinfo : EIATTR_MAXREG_COUNT
	.align		4
        /*001c*/ 	.byte	0x03, 0x1b
        /*001e*/ 	.short	0x00a8


	//----- nvinfo : EIATTR_MERCURY_ISA_VERSION
	.align		4
        /*0020*/ 	.byte	0x03, 0x5f
        /*0022*/ 	.short	0x0101


	//----- nvinfo : EIATTR_VRC_CTA_INIT_COUNT
	.align		4
        /*0024*/ 	.byte	0x02, 0x4a
	.zero		1
	.zero		1


	//----- nvinfo : EIATTR_EXIT_INSTR_OFFSETS
	.align		4
        /*0028*/ 	.byte	0x04, 0x1c
        /*002a*/ 	.short	(.L_166 - .L_165)


	//   ....[0]....
.L_165:
        /*002c*/ 	.word	0x00000010


	//----- nvinfo : EIATTR_MAX_THREADS
	.align		4
.L_166:
        /*0030*/ 	.byte	0x04, 0x05
        /*0032*/ 	.short	(.L_168 - .L_167)
.L_167:
        /*0034*/ 	.word	0x00000180
        /*0038*/ 	.word	0x00000001
        /*003c*/ 	.word	0x00000001


	//----- nvinfo : EIATTR_CBANK_PARAM_SIZE
	.align		4
.L_168:
        /*0040*/ 	.byte	0x03, 0x19
        /*0042*/ 	.short	0x0a80


	//----- nvinfo : EIATTR_PARAM_CBANK
	.align		4
        /*0044*/ 	.byte	0x04, 0x0a
        /*0046*/ 	.short	(.L_170 - .L_169)
	.align		4
.L_169:
        /*0048*/ 	.word	index@(.nv.constant0._ZN7cutlass13device_kernelIN5flash11enable_sm90INS1_16FlashAttnFwdSm90INS1_25CollectiveMainloopFwdSm90ILi2EN4cute5tupleIJNS5_1CILi1EEES8_S8_EEENS6_IJNS7_ILi128EEENS7_ILi96EEENS7_ILi192EEEEEELi128ENS_6half_tEfNS_4arch4Sm90ELb1ELb0ELb1ELb1ELb1ELb1ELb0ELb1ELb1ELb1ELb0ELb0EEENS1_21CollectiveEpilogueFwdINS6_IJSA_SA_SB_EEES9_SE_SG_Li256ELb1ELb1ELb0ELb0EEENS1_36VarlenDynamicPersistentTileSchedulerILi128ELi96ELi256ELi128ELb0ELb1ELb1ELb1ELb1ELb1EEEEEEEEEvNT_6ParamsE)
        /*004c*/ 	.short	0x0380
        /*004e*/ 	.short	0x0a80


	//----- nvinfo : EIATTR_SW_WAR
	.align		4
.L_170:
        /*0050*/ 	.byte	0x04, 0x36
        /*0052*/ 	.short	(.L_172 - .L_171)
.L_171:
        /*0054*/ 	.word	0x00000008
.L_172:


//--------------------- .nv.callgraph             --------------------------
	.section	.nv.callgraph,"",@"SHT_CUDA_CALLGRAPH"
	.align	4
	.sectionentsize	8
	.align		4
        /*0000*/ 	.word	0x00000000
	.align		4
        /*0004*/ 	.word	0xffffffff
	.align		4
        /*0008*/ 	.word	0x00000000
	.align		4
        /*000c*/ 	.word	0xfffffffe
	.align		4
        /*0010*/ 	.word	0x00000000
	.align		4
        /*0014*/ 	.word	0xfffffffd
	.align		4
        /*0018*/ 	.word	0x00000000
	.align		4
        /*001c*/ 	.word	0xfffffffc


//--------------------- .nv.constant4             --------------------------
	.section	.nv.constant4,"a",@progbits
	.align	8
	.align		8
.nv.constant4:
        /*0000*/ 	.dword	_ZN84_INTERNAL_23b5c987_48_flash_fwd_hdim192_128_fp16_paged_softcap_sm90_cu_bdbb69e5_31664cuda3std3__45__cpo5beginE
	.align		8
        /*0008*/ 	.dword	_ZN84_INTERNAL_23b5c987_48_flash_fwd_hdim192_128_fp16_paged_softcap_sm90_cu_bdbb69e5_31664cuda3std3__45__cpo3endE
	.align		8
        /*0010*/ 	.dword	_ZN84_INTERNAL_23b5c987_48_flash_fwd_hdim192_128_fp16_paged_softcap_sm90_cu_bdbb69e5_31664cuda3std3__45__cpo6cbeginE
	.align		8
        /*0018*/ 	.dword	_ZN84_INTERNAL_23b5c987_48_flash_fwd_hdim192_128_fp16_paged_softcap_sm90_cu_bdbb69e5_31664cuda3std3__45__cpo4cendE
	.align		8
        /*0020*/ 	.dword	_ZN84_INTERNAL_23b5c987_48_flash_fwd_hdim192_128_fp16_paged_softcap_sm90_cu_bdbb69e5_31664cuda3std3__486_GLOBAL__N__23b5c987_48_flash_fwd_hdim192_128_fp16_paged_softcap_sm90_cu_bdbb69e5_31666ignoreE
	.align		8
        /*0028*/ 	.dword	_ZN84_INTERNAL_23b5c987_48_flash_fwd_hdim192_128_fp16_paged_softcap_sm90_cu_bdbb69e5_31664cuda3std3__419piecewise_constructE
	.align		8
        /*0030*/ 	.dword	_ZN84_INTERNAL_23b5c987_48_flash_fwd_hdim192_128_fp16_paged_softcap_sm90_cu_bdbb69e5_31664cuda3std3__48in_placeE
	.align		8
        /*0038*/ 	.dword	_ZN84_INTERNAL_23b5c987_48_flash_fwd_hdim192_128_fp16_paged_softcap_sm90_cu_bdbb69e5_31664cuda3std6ranges3__45__cpo4swapE
	.align		8
        /*0040*/ 	.dword	_ZN84_INTERNAL_23b5c987_48_flash_fwd_hdim192_128_fp16_paged_softcap_sm90_cu_bdbb69e5_31664cuda3std6ranges3__45__cpo9iter_moveE
	.align		8
        /*0048*/ 	.dword	_ZN84_INTERNAL_23b5c987_48_flash_fwd_hdim192_128_fp16_paged_softcap_sm90_cu_bdbb69e5_31664cute7productE
	.align		8
        /*0050*/ 	.dword	_ZN84_INTERNAL_23b5c987_48_flash_fwd_hdim192_128_fp16_paged_softcap_sm90_cu_bdbb69e5_31664cute1_E


//--------------------- .text._ZN7cutlass13device_kernelIN5flash11enable_sm90INS1_16FlashAttnFwdSm90INS1_25CollectiveMainloopFwdSm90ILi2EN4cute5tupleIJNS5_1CILi1EEES8_S8_EEENS6_IJNS7_ILi128EEENS7_ILi96EEENS7_ILi192EEEEEELi128ENS_6half_tEfNS_4arch4Sm90ELb0ELb0ELb1ELb0ELb1ELb0ELb0ELb1ELb1ELb1ELb0ELb0EEENS1_21CollectiveEpilogueFwdINS6_IJSA_SA_SB_EEES9_SE_SG_Li256ELb0ELb1ELb0ELb0EEENS1_29StaticPersistentTileSchedulerILb0EEEEEEEEEvNT_6ParamsE --------------------------
	.section	.text._ZN7cutlass13device_kernelIN5flash11enable_sm90INS1_16FlashAttnFwdSm90INS1_25CollectiveMainloopFwdSm90ILi2EN4cute5tupleIJNS5_1CILi1EEES8_S8_EEENS6_IJNS7_ILi128EEENS7_ILi96EEENS7_ILi192EEEEEELi128ENS_6half_tEfNS_4arch4Sm90ELb0ELb0ELb1ELb0ELb1ELb0ELb0ELb1ELb1ELb1ELb0ELb0EEENS1_21CollectiveEpilogueFwdINS6_IJSA_SA_SB_EEES9_SE_SG_Li256ELb0ELb1ELb0ELb0EEENS1_29StaticPersistentTileSchedulerILb0EEEEEEEEEvNT_6ParamsE,"ax",@progbits
	.align	128
.text._ZN7cutlass13device_kernelIN5flash11enable_sm90INS1_16FlashAttnFwdSm90INS1_25CollectiveMainloopFwdSm90ILi2EN4cute5tupleIJNS5_1CILi1EEES8_S8_EEENS6_IJNS7_ILi128EEENS7_ILi96EEENS7_ILi192EEEEEELi128ENS_6half_tEfNS_4arch4Sm90ELb0ELb0ELb1ELb0ELb1ELb0ELb0ELb1ELb1ELb1ELb0ELb0EEENS1_21CollectiveEpilogueFwdINS6_IJSA_SA_SB_EEES9_SE_SG_Li256ELb0ELb1ELb0ELb0EEENS1_29StaticPersistentTileSchedulerILb0EEEEEEEEEvNT_6ParamsE:
        .type           _ZN7cutlass13device_kernelIN5flash11enable_sm90INS1_16FlashAttnFwdSm90INS1_25CollectiveMainloopFwdSm90ILi2EN4cute5tupleIJNS5_1CILi1EEES8_S8_EEENS6_IJNS7_ILi128EEENS7_ILi96EEENS7_ILi192EEEEEELi128ENS_6half_tEfNS_4arch4Sm90ELb0ELb0ELb1ELb0ELb1ELb0ELb0ELb1ELb1ELb1ELb0ELb0EEENS1_21CollectiveEpilogueFwdINS6_IJSA_SA_SB_EEES9_SE_SG_Li256ELb0ELb1ELb0ELb0EEENS1_29StaticPersistentTileSchedulerILb0EEEEEEEEEvNT_6ParamsE,@function
        .size           _ZN7cutlass13device_kernelIN5flash11enable_sm90INS1_16FlashAttnFwdSm90INS1_25CollectiveMainloopFwdSm90ILi2EN4cute5tupleIJNS5_1CILi1EEES8_S8_EEENS6_IJNS7_ILi128EEENS7_ILi96EEENS7_ILi192EEEEEELi128ENS_6half_tEfNS_4arch4Sm90ELb0ELb0ELb1ELb0ELb1ELb0ELb0ELb1ELb1ELb1ELb0ELb0EEENS1_21CollectiveEpilogueFwdINS6_IJSA_SA_SB_EEES9_SE_SG_Li256ELb0ELb1ELb0ELb0EEENS1_29StaticPersistentTileSchedulerILb0EEEEEEEEEvNT_6ParamsE,(.L_x_9 - _ZN7cutlass13device_kernelIN5flash11enable_sm90INS1_16FlashAttnFwdSm90INS1_25CollectiveMainloopFwdSm90ILi2EN4cute5tupleIJNS5_1CILi1EEES8_S8_EEENS6_IJNS7_ILi128EEENS7_ILi96EEENS7_ILi192EEEEEELi128ENS_6half_tEfNS_4arch4Sm90ELb0ELb0ELb1ELb0ELb1ELb0ELb0ELb1ELb1ELb1ELb0ELb0EEENS1_21CollectiveEpilogueFwdINS6_IJSA_SA_SB_EEES9_SE_SG_Li256ELb0ELb1ELb0ELb0EEENS1_29StaticPersistentTileSchedulerILb0EEEEEEEEEvNT_6ParamsE)
        .other          _ZN7cutlass13device_kernelIN5flash11enable_sm90INS1_16FlashAttnFwdSm90INS1_25CollectiveMainloopFwdSm90ILi2EN4cute5tupleIJNS5_1CILi1EEES8_S8_EEENS6_IJNS7_ILi128EEENS7_ILi96EEENS7_ILi192EEEEEELi128ENS_6half_tEfNS_4arch4Sm90ELb0ELb0ELb1ELb0ELb1ELb0ELb0ELb1ELb1ELb1ELb0ELb0EEENS1_21CollectiveEpilogueFwdINS6_IJSA_SA_SB_EEES9_SE_SG_Li256ELb0ELb1ELb0ELb0EEENS1_29StaticPersistentTileSchedulerILb0EEEEEEEEEvNT_6ParamsE,@"STO_CUDA_ENTRY STV_DEFAULT"
_ZN7cutlass13device_kernelIN5flash11enable_sm90INS1_16FlashAttnFwdSm90INS1_25CollectiveMainloopFwdSm90ILi2EN4cute5tupleIJNS5_1CILi1EEES8_S8_EEENS6_IJNS7_ILi128EEENS7_ILi96EEENS7_ILi192EEEEEELi128ENS_6half_tEfNS_4arch4Sm90ELb0ELb0ELb1ELb0ELb1ELb0ELb0ELb1ELb1ELb1ELb0ELb0EEENS1_21CollectiveEpilogueFwdINS6_IJSA_SA_SB_EEES9_SE_SG_Li256ELb0ELb1ELb0ELb0EEENS1_29StaticPersistentTileSchedulerILb0EEEEEEEEEvNT_6ParamsE:
[----:B------:R-:W-:Y:S01]  /*0000*/  LDC R1, c[0x0][0x37c] ;  /* 0x0000df00ff017b82 */ /* 0x000fe20000000800 */
[----:B------:R-:W-:Y:S05]  /*0010*/  EXIT ;  /* 0x000000000000794d */ /* 0x000fea0003800000 */
.L_x_0:
[----:B------:R-:W-:-:S00]  /*0020*/  BRA `(.L_x_0) ;  /* 0xfffffffc00fc7947 */ /* 0x000fc0000383ffff */
[----:B------:R-:W-:-:S00]  /*0030*/  NOP ;  /* 0x0000000000007918 */ /* 0x000fc00000000000 */
        /* <DEDUP_REMOVED lines=12> */
.L_x_9:


//--------------------- .text._ZN7cutlass13device_kernelIN5flash11enable_sm90INS1_16FlashAttnFwdSm90INS1_25CollectiveMainloopFwdSm90ILi2EN4cute5tupleIJNS5_1CILi1EEES8_S8_EEENS6_IJNS7_ILi128EEENS7_ILi96EEENS7_ILi192EEEEEELi128ENS_6half_tEfNS_4arch4Sm90ELb0ELb0ELb1ELb1ELb1ELb0ELb0ELb1ELb1ELb1ELb0ELb0EEENS1_21CollectiveEpilogueFwdINS6_IJSA_SA_SB_EEES9_SE_SG_Li256ELb1ELb1ELb0ELb0EEENS1_36VarlenDynamicPersistentTileSchedulerILi128ELi96ELi256ELi128ELb0ELb1ELb1ELb0ELb1ELb1EEEEEEEEEvNT_6ParamsE --------------------------
	.section	.text._ZN7cutlass13device_kernelIN5flash11enable_sm90INS1_16FlashAttnFwdSm90INS1_25CollectiveMainloopFwdSm90ILi2EN4cute5tupleIJNS5_1CILi1EEES8_S8_EEENS6_IJNS7_ILi128EEENS7_ILi96EEENS7_ILi192EEEEEELi128ENS_6half_tEfNS_4arch4Sm90ELb0ELb0ELb1ELb1ELb1ELb0ELb0ELb1ELb1ELb1ELb0ELb0EEENS1_21CollectiveEpilogueFwdINS6_IJSA_SA_SB_EEES9_SE_SG_Li256ELb1ELb1ELb0ELb0EEENS1_36VarlenDynamicPersistentTileSchedulerILi128ELi96ELi256ELi128ELb0ELb1ELb1ELb0ELb1ELb1EEEEEEEEEvNT_6ParamsE,"ax",@progbits
	.align	128
.text._ZN7cutlass13device_kernelIN5flash11enable_sm90INS1_16FlashAttnFwdSm90INS1_25CollectiveMainloopFwdSm90ILi2EN4cute5tupleIJNS5_1CILi1EEES8_S8_EEENS6_IJNS7_ILi128EEENS7_ILi96EEENS7_ILi192EEEEEELi128ENS_6half_tEfNS_4arch4Sm90ELb0ELb0ELb1ELb1ELb1ELb0ELb0ELb1ELb1ELb1ELb0ELb0EEENS1_21CollectiveEpilogueFwdINS6_IJSA_SA_SB_EEES9_SE_SG_Li256ELb1ELb1ELb0ELb0EEENS1_36VarlenDynamicPersistentTileSchedulerILi128ELi96ELi256ELi128ELb0ELb1ELb1ELb0ELb1ELb1EEEEEEEEEvNT_6ParamsE:
        .type           _ZN7cutlass13device_kernelIN5flash11enable_sm90INS1_16FlashAttnFwdSm90INS1_25CollectiveMainloopFwdSm90ILi2EN4cute5tupleIJNS5_1CILi1EEES8_S8_EEENS6_IJNS7_ILi128EEENS7_ILi96EEENS7_ILi192EEEEEELi128ENS_6half_tEfNS_4arch4Sm90ELb0ELb0ELb1ELb1ELb1ELb0ELb0ELb1ELb1ELb1ELb0ELb0EEENS1_21CollectiveEpilogueFwdINS6_IJSA_SA_SB_EEES9_SE_SG_Li256ELb1ELb1ELb0ELb0EEENS1_36VarlenDynamicPersistentTileSchedulerILi128ELi96ELi256ELi128ELb0ELb1ELb1ELb0ELb1ELb1EEEEEEEEEvNT_6ParamsE,@function
        .size           _ZN7cutlass13device_kernelIN5flash11enable_sm90INS1_16FlashAttnFwdSm90INS1_25CollectiveMainloopFwdSm90ILi2EN4cute5tupleIJNS5_1CILi1EEES8_S8_EEENS6_IJNS7_ILi128EEENS7_ILi96EEENS7_ILi192EEEEEELi128ENS_6half_tEfNS_4arch4Sm90ELb0ELb0ELb1ELb1ELb1ELb0ELb0ELb1ELb1ELb1ELb0ELb0EEENS1_21CollectiveEpilogueFwdINS6_IJSA_SA_SB_EEES9_SE_SG_Li256ELb1ELb1ELb0ELb0EEENS1_36VarlenDynamicPersistentTileSchedulerILi128ELi96ELi256ELi128ELb0ELb1ELb1ELb0ELb1ELb1EEEEEEEEEvNT_6ParamsE,(.L_x_10 - _ZN7cutlass13device_kernelIN5flash11enable_sm90INS1_16FlashAttnFwdSm90INS1_25CollectiveMainloopFwdSm90ILi2EN4cute5tupleIJNS5_1CILi1EEES8_S8_EEENS6_IJNS7_ILi128EEENS7_ILi96EEENS7_ILi192EEEEEELi128ENS_6half_tEfNS_4arch4Sm90ELb0ELb0ELb1ELb1ELb1ELb0ELb0ELb1ELb1ELb1ELb0ELb0EEENS1_21CollectiveEpilogueFwdINS6_IJSA_SA_SB_EEES9_SE_SG_Li256ELb1ELb1ELb0ELb0EEENS1_36VarlenDynamicPersistentTileSchedulerILi128ELi96ELi256ELi128ELb0ELb1ELb1ELb0ELb1ELb1EEEEEEEEEvNT_6ParamsE)
        .other          _ZN7cutlass13device_kernelIN5flash11enable_sm90INS1_16FlashAttnFwdSm90INS1_25CollectiveMainloopFwdSm90ILi2EN4cute5tupleIJNS5_1CILi1EEES8_S8_EEENS6_IJNS7_ILi128EEENS7_ILi96EEENS7_ILi192EEEEEELi128ENS_6half_tEfNS_4arch4Sm90ELb0ELb0ELb1ELb1ELb1ELb0ELb0ELb1ELb1ELb1ELb0ELb0EEENS1_21CollectiveEpilogueFwdINS6_IJSA_SA_SB_EEES9_SE_SG_Li256ELb1ELb1ELb0ELb0EEENS1_36VarlenDynamicPersistentTileSchedulerILi128ELi96ELi256ELi128ELb0ELb1ELb1ELb0ELb1ELb1EEEEEEEEEvNT_6ParamsE,@"STO_CUDA_ENTRY STV_DEFAULT"
_ZN7cutlass13device_kernelIN5flash11enable_sm90INS1_16FlashAttnFwdSm90INS1_25CollectiveMainloopFwdSm90ILi2EN4cute5tupleIJNS5_1CILi1EEES8_S8_EEENS6_IJNS7_ILi128EEENS7_ILi96EEENS7_ILi192EEEEEELi128ENS_6half_tEfNS_4arch4Sm90ELb0ELb0ELb1ELb1ELb1ELb0ELb0ELb1ELb1ELb1ELb0ELb0EEENS1_21CollectiveEpilogueFwdINS6_IJSA_SA_SB_EEES9_SE_SG_Li256ELb1ELb1ELb0ELb0EEENS1_36VarlenDynamicPersistentTileSchedulerILi128ELi96ELi256ELi128ELb0ELb1ELb1ELb0ELb1ELb1EEEEEEEEEvNT_6ParamsE:
[----:B------:R-:W-:Y:S01]  /*0000*/  LDC R1, c[0x0][0x37c] ;  /* 0x0000df00ff017b82 */ /* 0x000fe20000000800 */
[----:B------:R-:W-:Y:S05]  /*0010*/  EXIT ;  /* 0x000000000000794d */ /* 0x000fea0003800000 */
.L_x_1:
        /* <DEDUP_REMOVED lines=14> */
.L_x_10:


//--------------------- .text._ZN7cutlass13device_kernelIN5flash11enable_sm90INS1_16FlashAttnFwdSm90INS1_25CollectiveMainloopFwdSm90ILi2EN4cute5tupleIJNS5_1CILi1EEES8_S8_EEENS6_IJNS7_ILi128EEENS7_ILi96EEENS7_ILi192EEEEEELi128ENS_6half_tEfNS_4arch4Sm90ELb0ELb0ELb1ELb1ELb1ELb1ELb0ELb1ELb1ELb1ELb0ELb0EEENS1_21CollectiveEpilogueFwdINS6_IJSA_SA_SB_EEES9_SE_SG_Li256ELb1ELb1ELb0ELb0EEENS1_36VarlenDynamicPersistentTileSchedulerILi128ELi96ELi256ELi128ELb0ELb1ELb1ELb0ELb1ELb1EEEEEEEEEvNT_6ParamsE --------------------------
	.section	.text._ZN7cutlass13device_kernelIN5flash11enable_sm90INS1_16FlashAttnFwdSm90INS1_25CollectiveMainloopFwdSm90ILi2EN4cute5tupleIJNS5_1CILi1EEES8_S8_EEENS6_IJNS7_ILi128EEENS7_ILi96EEENS7_ILi192EEEEEELi128ENS_6half_tEfNS_4arch4Sm90ELb0ELb0ELb1ELb1ELb1ELb1ELb0ELb1ELb1ELb1ELb0ELb0EEENS1_21CollectiveEpilogueFwdINS6_IJSA_SA_SB_EEES9_SE_SG_Li256ELb1ELb1ELb0ELb0EEENS1_36VarlenDynamicPersistentTileSchedulerILi128ELi96ELi256ELi128ELb0ELb1ELb1ELb0ELb1ELb1EEEEEEEEEvNT_6ParamsE,"ax",@progbits
	.align	128
.text._ZN7cutlass13device_kernelIN5flash11enable_sm90INS1_16FlashAttnFwdSm90INS1_25CollectiveMainloopFwdSm90ILi2EN4cute5tupleIJNS5_1CILi1EEES8_S8_EEENS6_IJNS7_ILi128EEENS7_ILi96EEENS7_ILi192EEEEEELi128ENS_6half_tEfNS_4arch4Sm90ELb0ELb0ELb1ELb1ELb1ELb1ELb0ELb1ELb1ELb1ELb0ELb0EEENS1_21CollectiveEpilogueFwdINS6_IJSA_SA_SB_EEES9_SE_SG_Li256ELb1ELb1ELb0ELb0EEENS1_36VarlenDynamicPersistentTileSchedulerILi128ELi96ELi256ELi128ELb0ELb1ELb1ELb0ELb1ELb1EEEEEEEEEvNT_6ParamsE:
        .type           _ZN7cutlass13device_kernelIN5flash11enable_sm90INS1_16FlashAttnFwdSm90INS1_25CollectiveMainloopFwdSm90ILi2EN4cute5tupleIJNS5_1CILi1EEES8_S8_EEENS6_IJNS7_ILi128EEENS7_ILi96EEENS7_ILi192EEEEEELi128ENS_6half_tEfNS_4arch4Sm90ELb0ELb0ELb1ELb1ELb1ELb1ELb0ELb1ELb1ELb1ELb0ELb0EEENS1_21CollectiveEpilogueFwdINS6_IJSA_SA_SB_EEES9_SE_SG_Li256ELb1ELb1ELb0ELb0EEENS1_36VarlenDynamicPersistentTileSchedulerILi128ELi96ELi256ELi128ELb0ELb1ELb1ELb0ELb1ELb1EEEEEEEEEvNT_6ParamsE,@function
        .size           _ZN7cutlass13device_kernelIN5flash11enable_sm90INS1_16FlashAttnFwdSm90INS1_25CollectiveMainloopFwdSm90ILi2EN4cute5tupleIJNS5_1CILi1EEES8_S8_EEENS6_IJNS7_ILi128EEENS7_ILi96EEENS7_ILi192EEEEEELi128ENS_6half_tEfNS_4arch4Sm90ELb0ELb0ELb1ELb1ELb1ELb1ELb0ELb1ELb1ELb1ELb0ELb0EEENS1_21CollectiveEpilogueFwdINS6_IJSA_SA_SB_EEES9_SE_SG_Li256ELb1ELb1ELb0ELb0EEENS1_36VarlenDynamicPersistentTileSchedulerILi128ELi96ELi256ELi128ELb0ELb1ELb1ELb0ELb1ELb1EEEEEEEEEvNT_6ParamsE,(.L_x_11 - _ZN7cutlass13device_kernelIN5flash11enable_sm90INS1_16FlashAttnFwdSm90INS1_25CollectiveMainloopFwdSm90ILi2EN4cute5tupleIJNS5_1CILi1EEES8_S8_EEENS6_IJNS7_ILi128EEENS7_ILi96EEENS7_ILi192EEEEEELi128ENS_6half_tEfNS_4arch4Sm90ELb0ELb0ELb1ELb1ELb1ELb1ELb0ELb1ELb1ELb1ELb0ELb0EEENS1_21CollectiveEpilogueFwdINS6_IJSA_SA_SB_EEES9_SE_SG_Li256ELb1ELb1ELb0ELb0EEENS1_36VarlenDynamicPersistentTileSchedulerILi128ELi96ELi256ELi128ELb0ELb1ELb1ELb0ELb1ELb1EEEEEEEEEvNT_6ParamsE)
        .other          _ZN7cutlass13device_kernelIN5flash11enable_sm90INS1_16FlashAttnFwdSm90INS1_25CollectiveMainloopFwdSm90ILi2EN4cute5tupleIJNS5_1CILi1EEES8_S8_EEENS6_IJNS7_ILi128EEENS7_ILi96EEENS7_ILi192EEEEEELi128ENS_6half_tEfNS_4arch4Sm90ELb0ELb0ELb1ELb1ELb1ELb1ELb0ELb1ELb1ELb1ELb0ELb0EEENS1_21CollectiveEpilogueFwdINS6_IJSA_SA_SB_EEES9_SE_SG_Li256ELb1ELb1ELb0ELb0EEENS1_36VarlenDynamicPersistentTileSchedulerILi128ELi96ELi256ELi128ELb0ELb1ELb1ELb0ELb1ELb1EEEEEEEEEvNT_6ParamsE,@"STO_CUDA_ENTRY STV_DEFAULT"
_ZN7cutlass13device_kernelIN5flash11enable_sm90INS1_16FlashAttnFwdSm90INS1_25CollectiveMainloopFwdSm90ILi2EN4cute5tupleIJNS5_1CILi1EEES8_S8_EEENS6_IJNS7_ILi128EEENS7_ILi96EEENS7_ILi192EEEEEELi128ENS_6half_tEfNS_4arch4Sm90ELb0ELb0ELb1ELb1ELb1ELb1ELb0ELb1ELb1ELb1ELb0ELb0EEENS1_21CollectiveEpilogueFwdINS6_IJSA_SA_SB_EEES9_SE_SG_Li256ELb1ELb1ELb0ELb0EEENS1_36VarlenDynamicPersistentTileSchedulerILi128ELi96ELi256ELi128ELb0ELb1ELb1ELb0ELb1ELb1EEEEEEEEEvNT_6ParamsE:
[----:B------:R-:W-:Y:S01]  /*0000*/  LDC R1, c[0x0][0x37c] ;  /* 0x0000df00ff017b82 */ /* 0x000fe20000000800 */
[----:B------:R-:W-:Y:S05]  /*0010*/  EXIT ;  /* 0x000000000000794d */ /* 0x000fea0003800000 */
.L_x_2:
        /* <DEDUP_REMOVED lines=14> */
.L_x_11:


//--------------------- .text._ZN7cutlass13device_kernelIN5flash11enable_sm90INS1_16FlashAttnFwdSm90INS1_25CollectiveMainloopFwdSm90ILi2EN4cute5tupleIJNS5_1CILi1EEES8_S8_EEENS6_IJNS7_ILi128EEENS7_ILi96EEENS7_ILi192EEEEEELi128ENS_6half_tEfNS_4arch4Sm90ELb0ELb1ELb1ELb0ELb1ELb0ELb0ELb1ELb1ELb1ELb0ELb0EEENS1_21CollectiveEpilogueFwdINS6_IJSA_SA_SB_EEES9_SE_SG_Li256ELb0ELb1ELb0ELb0EEENS1_30DynamicPersistentTileSchedulerILi256ELi128ELb0ELb1ELb1EEEEEEEEEvNT_6ParamsE --------------------------
	.section	.text._ZN7cutlass13device_kernelIN5flash11enable_sm90INS1_16FlashAttnFwdSm90INS1_25CollectiveMainloopFwdSm90ILi2EN4cute5tupleIJNS5_1CILi1EEES8_S8_EEENS6_IJNS7_ILi128EEENS7_ILi96EEENS7_ILi192EEEEEELi128ENS_6half_tEfNS_4arch4Sm90ELb0ELb1ELb1ELb0ELb1ELb0ELb0ELb1ELb1ELb1ELb0ELb0EEENS1_21CollectiveEpilogueFwdINS6_IJSA_SA_SB_EEES9_SE_SG_Li256ELb0ELb1ELb0ELb0EEENS1_30DynamicPersistentTileSchedulerILi256ELi128ELb0ELb1ELb1EEEEEEEEEvNT_6ParamsE,"ax",@progbits
	.align	128
.text._ZN7cutlass13device_kernelIN5flash11enable_sm90INS1_16FlashAttnFwdSm90INS1_25CollectiveMainloopFwdSm90ILi2EN4cute5tupleIJNS5_1CILi1EEES8_S8_EEENS6_IJNS7_ILi128EEENS7_ILi96EEENS7_ILi192EEEEEELi128ENS_6half_tEfNS_4arch4Sm90ELb0ELb1ELb1ELb0ELb1ELb0ELb0ELb1ELb1ELb1ELb0ELb0EEENS1_21CollectiveEpilogueFwdINS6_IJSA_SA_SB_EEES9_SE_SG_Li256ELb0ELb1ELb0ELb0EEENS1_30DynamicPersistentTileSchedulerILi256ELi128ELb0ELb1ELb1EEEEEEEEEvNT_6ParamsE:
        .type           _ZN7cutlass13device_kernelIN5flash11enable_sm90INS1_16FlashAttnFwdSm90INS1_25CollectiveMainloopFwdSm90ILi2EN4cute5tupleIJNS5_1CILi1EEES8_S8_EEENS6_IJNS7_ILi128EEENS7_ILi96EEENS7_ILi192EEEEEELi128ENS_6half_tEfNS_4arch4Sm90ELb0ELb1ELb1ELb0ELb1ELb0ELb0ELb1ELb1ELb1ELb0ELb0EEENS1_21CollectiveEpilogueFwdINS6_IJSA_SA_SB_EEES9_SE_SG_Li256ELb0ELb1ELb0ELb0EEENS1_30DynamicPersistentTileSchedulerILi256ELi128ELb0ELb1ELb1EEEEEEEEEvNT_6ParamsE,@function
        .size           _ZN7cutlass13device_kernelIN5flash11enable_sm90INS1_16FlashAttnFwdSm90INS1_25CollectiveMainloopFwdSm90ILi2EN4cute5tupleIJNS5_1CILi1EEES8_S8_EEENS6_IJNS7_ILi128EEENS7_ILi96EEENS7_ILi192EEEEEELi128ENS_6half_tEfNS_4arch4Sm90ELb0ELb1ELb1ELb0ELb1ELb0ELb0ELb1ELb1ELb1ELb0ELb0EEENS1_21CollectiveEpilogueFwdINS6_IJSA_SA_SB_EEES9_SE_SG_Li256ELb0ELb1ELb0ELb0EEENS1_30DynamicPersistentTileSchedulerILi256ELi128ELb0ELb1ELb1EEEEEEEEEvNT_6ParamsE,(.L_x_12 - _ZN7cutlass13device_kernelIN5flash11enable_sm90INS1_16FlashAttnFwdSm90INS1_25CollectiveMainloopFwdSm90ILi2EN4cute5tupleIJNS5_1CILi1EEES8_S8_EEENS6_IJNS7_ILi128EEENS7_ILi96EEENS7_ILi192EEEEEELi128ENS_6half_tEfNS_4arch4Sm90ELb0ELb1ELb1ELb0ELb1ELb0ELb0ELb1ELb1ELb1ELb0ELb0EEENS1_21CollectiveEpilogueFwdINS6_IJSA_SA_SB_EEES9_SE_SG_Li256ELb0ELb1ELb0ELb0EEENS1_30DynamicPersistentTileSchedulerILi256ELi128ELb0ELb1ELb1EEEEEEEEEvNT_6ParamsE)
        .other          _ZN7cutlass13device_kernelIN5flash11enable_sm90INS1_16FlashAttnFwdSm90INS1_25CollectiveMainloopFwdSm90ILi2EN4cute5tupleIJNS5_1CILi1EEES8_S8_EEENS6_IJNS7_ILi128EEENS7_ILi96EEENS7_ILi192EEEEEELi128ENS_6half_tEfNS_4arch4Sm90ELb0ELb1ELb1ELb0ELb1ELb0ELb0ELb1ELb1ELb1ELb0ELb0EEENS1_21CollectiveEpilogueFwdINS6_IJSA_SA_SB_EEES9_SE_SG_Li256ELb0ELb1ELb0ELb0EEENS1_30DynamicPersistentTileSchedulerILi256ELi128ELb0ELb1ELb1EEEEEEEEEvNT_6ParamsE,@"STO_CUDA_ENTRY STV_DEFAULT"
_ZN7cutlass13device_kernelIN5flash11enable_sm90INS1_16FlashAttnFwdSm90INS1_25CollectiveMainloopFwdSm90ILi2EN4cute5tupleIJNS5_1CILi1EEES8_S8_EEENS6_IJNS7_ILi128EEENS7_ILi96EEENS7_ILi192EEEEEELi128ENS_6half_tEfNS_4arch4Sm90ELb0ELb1ELb1ELb0ELb1ELb0ELb0ELb1ELb1ELb1ELb0ELb0EEENS1_21CollectiveEpilogueFwdINS6_IJSA_SA_SB_EEES9_SE_SG_Li256ELb0ELb1ELb0ELb0EEENS1_30DynamicPersistentTileSchedulerILi256ELi128ELb0ELb1ELb1EEEEEEEEEvNT_6ParamsE:
[----:B------:R-:W-:Y:S01]  /*0000*/  LDC R1, c[0x0][0x37c] ;  /* 0x0000df00ff017b82 */ /* 0x000fe20000000800 */
[----:B------:R-:W-:Y:S05]  /*0010*/  EXIT ;  /* 0x000000000000794d */ /* 0x000fea0003800000 */
.L_x_3:
        /* <DEDUP_REMOVED lines=14> */
.L_x_12:


//--------------------- .text._ZN7cutlass13device_kernelIN5flash11enable_sm90INS1_16FlashAttnFwdSm90INS1_25CollectiveMainloopFwdSm90ILi2EN4cute5tupleIJNS5_1CILi1EEES8_S8_EEENS6_IJNS7_ILi128EEENS7_ILi96EEENS7_ILi192EEEEEELi128ENS_6half_tEfNS_4arch4Sm90ELb0ELb1ELb1ELb1ELb1ELb0ELb0ELb1ELb1ELb1ELb0ELb0EEENS1_21CollectiveEpilogueFwdINS6_IJSA_SA_SB_EEES9_SE_SG_Li256ELb1ELb1ELb0ELb0EEENS1_36VarlenDynamicPersistentTileSchedulerILi128ELi96ELi256ELi128ELb0ELb1ELb1ELb1ELb0ELb1EEEEEEEEEvNT_6ParamsE --------------------------
	.section	.text._ZN7cutlass13device_kernelIN5flash11enable_sm90INS1_16FlashAttnFwdSm90INS1_25CollectiveMainloopFwdSm90ILi2EN4cute5tupleIJNS5_1CILi1EEES8_S8_EEENS6_IJNS7_ILi128EEENS7_ILi96EEENS7_ILi192EEEEEELi128ENS_6half_tEfNS_4arch4Sm90ELb0ELb1ELb1ELb1ELb1ELb0ELb0ELb1ELb1ELb1ELb0ELb0EEENS1_21CollectiveEpilogueFwdINS6_IJSA_SA_SB_EEES9_SE_SG_Li256ELb1ELb1ELb0ELb0EEENS1_36VarlenDynamicPersistentTileSchedulerILi128ELi96ELi256ELi128ELb0ELb1ELb1ELb1ELb0ELb1EEEEEEEEEvNT_6ParamsE,"ax",@progbits
	.align	128
.text._ZN7cutlass13device_kernelIN5flash11enable_sm90INS1_16FlashAttnFwdSm90INS1_25CollectiveMainloopFwdSm90ILi2EN4cute5tupleIJNS5_1CILi1EEES8_S8_EEENS6_IJNS7_ILi128EEENS7_ILi96EEENS7_ILi192EEEEEELi128ENS_6half_tEfNS_4arch4Sm90ELb0ELb1ELb1ELb1ELb1ELb0ELb0ELb1ELb1ELb1ELb0ELb0EEENS1_21CollectiveEpilogueFwdINS6_IJSA_SA_SB_EEES9_SE_SG_Li256ELb1ELb1ELb0ELb0EEENS1_36VarlenDynamicPersistentTileSchedulerILi128ELi96ELi256ELi128ELb0ELb1ELb1ELb1ELb0ELb1EEEEEEEEEvNT_6ParamsE:
        .type           _ZN7cutlass13device_kernelIN5flash11enable_sm90INS1_16FlashAttnFwdSm90INS1_25CollectiveMainloopFwdSm90ILi2EN4cute5tupleIJNS5_1CILi1EEES8_S8_EEENS6_IJNS7_ILi128EEENS7_ILi96EEENS7_ILi192EEEEEELi128ENS_6half_tEfNS_4arch4Sm90ELb0ELb1ELb1ELb1ELb1ELb0ELb0ELb1ELb1ELb1ELb0ELb0EEENS1_21CollectiveEpilogueFwdINS6_IJSA_SA_SB_EEES9_SE_SG_Li256ELb1ELb1ELb0ELb0EEENS1_36VarlenDynamicPersistentTileSchedulerILi128ELi96ELi256ELi128ELb0ELb1ELb1ELb1ELb0ELb1EEEEEEEEEvNT_6ParamsE,@function
        .size           _ZN7cutlass13device_kernelIN5flash11enable_sm90INS1_16FlashAttnFwdSm90INS1_25CollectiveMainloopFwdSm90ILi2EN4cute5tupleIJNS5_1CILi1EEES8_S8_EEENS6_IJNS7_ILi128EEENS7_ILi96EEENS7_ILi192EEEEEELi128ENS_6half_tEfNS_4arch4Sm90ELb0ELb1ELb1ELb1ELb1ELb0ELb0ELb1ELb1ELb1ELb0ELb0EEENS1_21CollectiveEpilogueFwdINS6_IJSA_SA_SB_EEES9_SE_SG_Li256ELb1ELb1ELb0ELb0EEENS1_36VarlenDynamicPersistentTileSchedulerILi128ELi96ELi256ELi128ELb0ELb1ELb1ELb1ELb0ELb1EEEEEEEEEvNT_6ParamsE,(.L_x_13 - _ZN7cutlass13device_kernelIN5flash11enable_sm90INS1_16FlashAttnFwdSm90INS1_25CollectiveMainloopFwdSm90ILi2EN4cute5tupleIJNS5_1CILi1EEES8_S8_EEENS6_IJNS7_ILi128EEENS7_ILi96EEENS7_ILi192EEEEEELi128ENS_6half_tEfNS_4arch4Sm90ELb0ELb1ELb1ELb1ELb1ELb0ELb0ELb1ELb1ELb1ELb0ELb0EEENS1_21CollectiveEpilogueFwdINS6_IJSA_SA_SB_EEES9_SE_SG_Li256ELb1ELb1ELb0ELb0EEENS1_36VarlenDynamicPersistentTileSchedulerILi128ELi96ELi256ELi128ELb0ELb1ELb1ELb1ELb0ELb1EEEEEEEEEvNT_6ParamsE)
        .other          _ZN7cutlass13device_kernelIN5flash11enable_sm90INS1_16FlashAttnFwdSm90INS1_25CollectiveMainloopFwdSm90ILi2EN4cute5tupleIJNS5_1CILi1EEES8_S8_EEENS6_IJNS7_ILi128EEENS7_ILi96EEENS7_ILi192EEEEEELi128ENS_6half_tEfNS_4arch4Sm90ELb0ELb1ELb1ELb1ELb1ELb0ELb0ELb1ELb1ELb1ELb0ELb0EEENS1_21CollectiveEpilogueFwdINS6_IJSA_SA_SB_EEES9_SE_SG_Li256ELb1ELb1ELb0ELb0EEENS1_36VarlenDynamicPersistentTileSchedulerILi128ELi96ELi256ELi128ELb0ELb1ELb1ELb1ELb0ELb1EEEEEEEEEvNT_6ParamsE,@"STO_CUDA_ENTRY STV_DEFAULT"
_ZN7cutlass13device_kernelIN5flash11enable_sm90INS1_16FlashAttnFwdSm90INS1_25CollectiveMainloopFwdSm90ILi2EN4cute5tupleIJNS5_1CILi1EEES8_S8_EEENS6_IJNS7_ILi128EEENS7_ILi96EEENS7_ILi192EEEEEELi128ENS_6half_tEfNS_4arch4Sm90ELb0ELb1ELb1ELb1ELb1ELb0ELb0ELb1ELb1ELb1ELb0ELb0EEENS1_21CollectiveEpilogueFwdINS6_IJSA_SA_SB_EEES9_SE_SG_Li256ELb1ELb1ELb0ELb0EEENS1_36VarlenDynamicPersistentTileSchedulerILi128ELi96ELi256ELi128ELb0ELb1ELb1ELb1ELb0ELb1EEEEEEEEEvNT_6ParamsE:
[----:B------:R-:W-:Y:S01]  /*0000*/  LDC R1, c[0x0][0x37c] ;  /* 0x0000df00ff017b82 */ /* 0x000fe20000000800 */
[----:B------:R-:W-:Y:S05]  /*0010*/  EXIT ;  /* 0x000000000000794d */ /* 0x000fea0003800000 */
.L_x_4:
        /* <DEDUP_REMOVED lines=14> */
.L_x_13:


//--------------------- .text._ZN7cutlass13device_kernelIN5flash11enable_sm90INS1_16FlashAttnFwdSm90INS1_25CollectiveMainloopFwdSm90ILi2EN4cute5tupleIJNS5_1CILi1EEES8_S8_EEENS6_IJNS7_ILi128EEENS7_ILi96EEENS7_ILi192EEEEEELi128ENS_6half_tEfNS_4arch4Sm90ELb0ELb1ELb1ELb1ELb1ELb1ELb0ELb1ELb1ELb1ELb0ELb0EEENS1_21CollectiveEpilogueFwdINS6_IJSA_SA_SB_EEES9_SE_SG_Li256ELb1ELb1ELb0ELb0EEENS1_36VarlenDynamicPersistentTileSchedulerILi128ELi96ELi256ELi128ELb0ELb1ELb1ELb1ELb0ELb1EEEEEEEEEvNT_6ParamsE --------------------------
	.section	.text._ZN7cutlass13device_kernelIN5flash11enable_sm90INS1_16FlashAttnFwdSm90INS1_25CollectiveMainloopFwdSm90ILi2EN4cute5tupleIJNS5_1CILi1EEES8_S8_EEENS6_IJNS7_ILi128EEENS7_ILi96EEENS7_ILi192EEEEEELi128ENS_6half_tEfNS_4arch4Sm90ELb0ELb1ELb1ELb1ELb1ELb1ELb0ELb1ELb1ELb1ELb0ELb0EEENS1_21CollectiveEpilogueFwdINS6_IJSA_SA_SB_EEES9_SE_SG_Li256ELb1ELb1ELb0ELb0EEENS1_36VarlenDynamicPersistentTileSchedulerILi128ELi96ELi256ELi128ELb0ELb1ELb1ELb1ELb0ELb1EEEEEEEEEvNT_6ParamsE,"ax",@progbits
	.align	128
.text._ZN7cutlass13device_kernelIN5flash11enable_sm90INS1_16FlashAttnFwdSm90INS1_25CollectiveMainloopFwdSm90ILi2EN4cute5tupleIJNS5_1CILi1EEES8_S8_EEENS6_IJNS7_ILi128EEENS7_ILi96EEENS7_ILi192EEEEEELi128ENS_6half_tEfNS_4arch4Sm90ELb0ELb1ELb1ELb1ELb1ELb1ELb0ELb1ELb1ELb1ELb0ELb0EEENS1_21CollectiveEpilogueFwdINS6_IJSA_SA_SB_EEES9_SE_SG_Li256ELb1ELb1ELb0ELb0EEENS1_36VarlenDynamicPersistentTileSchedulerILi128ELi96ELi256ELi128ELb0ELb1ELb1ELb1ELb0ELb1EEEEEEEEEvNT_6ParamsE:
        .type           _ZN7cutlass13device_kernelIN5flash11enable_sm90INS1_16FlashAttnFwdSm90INS1_25CollectiveMainloopFwdSm90ILi2EN4cute5tupleIJNS5_1CILi1EEES8_S8_EEENS6_IJNS7_ILi128EEENS7_ILi96EEENS7_ILi192EEEEEELi128ENS_6half_tEfNS_4arch4Sm90ELb0ELb1ELb1ELb1ELb1ELb1ELb0ELb1ELb1ELb1ELb0ELb0EEENS1_21CollectiveEpilogueFwdINS6_IJSA_SA_SB_EEES9_SE_SG_Li256ELb1ELb1ELb0ELb0EEENS1_36VarlenDynamicPersistentTileSchedulerILi128ELi96ELi256ELi128ELb0ELb1ELb1ELb1ELb0ELb1EEEEEEEEEvNT_6ParamsE,@function
        .size           _ZN7cutlass13device_kernelIN5flash11enable_sm90INS1_16FlashAttnFwdSm90INS1_25CollectiveMainloopFwdSm90ILi2EN4cute5tupleIJNS5_1CILi1EEES8_S8_EEENS6_IJNS7_ILi128EEENS7_ILi96EEENS7_ILi192EEEEEELi128ENS_6half_tEfNS_4arch4Sm90ELb0ELb1ELb1ELb1ELb1ELb1ELb0ELb1ELb1ELb1ELb0ELb0EEENS1_21CollectiveEpilogueFwdINS6_IJSA_SA_SB_EEES9_SE_SG_Li256ELb1ELb1ELb0ELb0EEENS1_36VarlenDynamicPersistentTileSchedulerILi128ELi96ELi256ELi128ELb0ELb1ELb1ELb1ELb0ELb1EEEEEEEEEvNT_6ParamsE,(.L_x_14 - _ZN7cutlass13device_kernelIN5flash11enable_sm90INS1_16FlashAttnFwdSm90INS1_25CollectiveMainloopFwdSm90ILi2EN4cute5tupleIJNS5_1CILi1EEES8_S8_EEENS6_IJNS7_ILi128EEENS7_ILi96EEENS7_ILi192EEEEEELi128ENS_6half_tEfNS_4arch4Sm90ELb0ELb1ELb1ELb1ELb1ELb1ELb0ELb1ELb1ELb1ELb0ELb0EEENS1_21CollectiveEpilogueFwdINS6_IJSA_SA_SB_EEES9_SE_SG_Li256ELb1ELb1ELb0ELb0EEENS1_36VarlenDynamicPersistentTileSchedulerILi128ELi96ELi256ELi128ELb0ELb1ELb1ELb1ELb0ELb1EEEEEEEEEvNT_6ParamsE)
        .other          _ZN7cutlass13device_kernelIN5flash11enable_sm90INS1_16FlashAttnFwdSm90INS1_25CollectiveMainloopFwdSm90ILi2EN4cute5tupleIJNS5_1CILi1EEES8_S8_EEENS6_IJNS7_ILi128EEENS7_ILi96EEENS7_ILi192EEEEEELi128ENS_6half_tEfNS_4arch4Sm90ELb0ELb1ELb1ELb1ELb1ELb1ELb0ELb1ELb1ELb1ELb0ELb0EEENS1_21CollectiveEpilogueFwdINS6_IJSA_SA_SB_EEES9_SE_SG_Li256ELb1ELb1ELb0ELb0EEENS1_36VarlenDynamicPersistentTileSchedulerILi128ELi96ELi256ELi128ELb0ELb1ELb1ELb1ELb0ELb1EEEEEEEEEvNT_6ParamsE,@"STO_CUDA_ENTRY STV_DEFAULT"
_ZN7cutlass13device_kernelIN5flash11enable_sm90INS1_16FlashAttnFwdSm90INS1_25CollectiveMainloopFwdSm90ILi2EN4cute5tupleIJNS5_1CILi1EEES8_S8_EEENS6_IJNS7_ILi128EEENS7_ILi96EEENS7_ILi192EEEEEELi128ENS_6half_tEfNS_4arch4Sm90ELb0ELb1ELb1ELb1ELb1ELb1ELb0ELb1ELb1ELb1ELb0ELb0EEENS1_21CollectiveEpilogueFwdINS6_IJSA_SA_SB_EEES9_SE_SG_Li256ELb1ELb1ELb0ELb0EEENS1_36VarlenDynamicPersistentTileSchedulerILi128ELi96ELi256ELi128ELb0ELb1ELb1ELb1ELb0ELb1EEEEEEEEEvNT_6ParamsE:
[----:B------:R-:W-:Y:S01]  /*0000*/  LDC R1, c[0x0][0x37c] ;  /* 0x0000df00ff017b82 */ /* 0x000fe20000000800 */
[----:B------:R-:W-:Y:S05]  /*0010*/  EXIT ;  /* 0x000000000000794d */ /* 0x000fea0003800000 */
.L_x_5:
        /* <DEDUP_REMOVED lines=14> */
.L_x_14:


//--------------------- .text._ZN7cutlass13device_kernelIN5flash11enable_sm90INS1_16FlashAttnFwdSm90INS1_25CollectiveMainloopFwdSm90ILi2EN4cute5tupleIJNS5_1CILi1EEES8_S8_EEENS6_IJNS7_ILi128EEENS7_ILi96EEENS7_ILi192EEEEEELi128ENS_6half_tEfNS_4arch4Sm90ELb1ELb0ELb1ELb0ELb1ELb0ELb0ELb1ELb1ELb1ELb0ELb0EEENS1_21CollectiveEpilogueFwdINS6_IJSA_SA_SB_EEES9_SE_SG_Li256ELb0ELb1ELb0ELb0EEENS1_30DynamicPersistentTileSchedulerILi256ELi128ELb0ELb1ELb1EEEEEEEEEvNT_6ParamsE --------------------------
	.section	.text._ZN7cutlass13device_kernelIN5flash11enable_sm90INS1_16FlashAttnFwdSm90INS1_25CollectiveMainloopFwdSm90ILi2EN4cute5tupleIJNS5_1CILi1EEES8_S8_EEENS6_IJNS7_ILi128EEENS7_ILi96EEENS7_ILi192EEEEEELi128ENS_6half_tEfNS_4arch4Sm90ELb1ELb0ELb1ELb0ELb1ELb0ELb0ELb1ELb1ELb1ELb0ELb0EEENS1_21CollectiveEpilogueFwdINS6_IJSA_SA_SB_EEES9_SE_SG_Li256ELb0ELb1ELb0ELb0EEENS1_30DynamicPersistentTileSchedulerILi256ELi128ELb0ELb1ELb1EEEEEEEEEvNT_6ParamsE,"ax",@progbits
	.align	128
.text._ZN7cutlass13device_kernelIN5flash11enable_sm90INS1_16FlashAttnFwdSm90INS1_25CollectiveMainloopFwdSm90ILi2EN4cute5tupleIJNS5_1CILi1EEES8_S8_EEENS6_IJNS7_ILi128EEENS7_ILi96EEENS7_ILi192EEEEEELi128ENS_6half_tEfNS_4arch4Sm90ELb1ELb0ELb1ELb0ELb1ELb0ELb0ELb1ELb1ELb1ELb0ELb0EEENS1_21CollectiveEpilogueFwdINS6_IJSA_SA_SB_EEES9_SE_SG_Li256ELb0ELb1ELb0ELb0EEENS1_30DynamicPersistentTileSchedulerILi256ELi128ELb0ELb1ELb1EEEEEEEEEvNT_6ParamsE:
        .type           _ZN7cutlass13device_kernelIN5flash11enable_sm90INS1_16FlashAttnFwdSm90INS1_25CollectiveMainloopFwdSm90ILi2EN4cute5tupleIJNS5_1CILi1EEES8_S8_EEENS6_IJNS7_ILi128EEENS7_ILi96EEENS7_ILi192EEEEEELi128ENS_6half_tEfNS_4arch4Sm90ELb1ELb0ELb1ELb0ELb1ELb0ELb0ELb1ELb1ELb1ELb0ELb0EEENS1_21CollectiveEpilogueFwdINS6_IJSA_SA_SB_EEES9_SE_SG_Li256ELb0ELb1ELb0ELb0EEENS1_30DynamicPersistentTileSchedulerILi256ELi128ELb0ELb1ELb1EEEEEEEEEvNT_6ParamsE,@function
        .size           _ZN7cutlass13device_kernelIN5flash11enable_sm90INS1_16FlashAttnFwdSm90INS1_25CollectiveMainloopFwdSm90ILi2EN4cute5tupleIJNS5_1CILi1EEES8_S8_EEENS6_IJNS7_ILi128EEENS7_ILi96EEENS7_ILi192EEEEEELi128ENS_6half_tEfNS_4arch4Sm90ELb1ELb0ELb1ELb0ELb1ELb0ELb0ELb1ELb1ELb1ELb0ELb0EEENS1_21CollectiveEpilogueFwdINS6_IJSA_SA_SB_EEES9_SE_SG_Li256ELb0ELb1ELb0ELb0EEENS1_30DynamicPersistentTileSchedulerILi256ELi128ELb0ELb1ELb1EEEEEEEEEvNT_6ParamsE,(.L_x_15 - _ZN7cutlass13device_kernelIN5flash11enable_sm90INS1_16FlashAttnFwdSm90INS1_25CollectiveMainloopFwdSm90ILi2EN4cute5tupleIJNS5_1CILi1EEES8_S8_EEENS6_IJNS7_ILi128EEENS7_ILi96EEENS7_ILi192EEEEEELi128ENS_6half_tEfNS_4arch4Sm90ELb1ELb0ELb1ELb0ELb1ELb0ELb0ELb1ELb1ELb1ELb0ELb0EEENS1_21CollectiveEpilogueFwdINS6_IJSA_SA_SB_EEES9_SE_SG_Li256ELb0ELb1ELb0ELb0EEENS1_30DynamicPersistentTileSchedulerILi256ELi128ELb0ELb1ELb1EEEEEEEEEvNT_6ParamsE)
        .other          _ZN7cutlass13device_kernelIN5flash11enable_sm90INS1_16FlashAttnFwdSm90INS1_25CollectiveMainloopFwdSm90ILi2EN4cute5tupleIJNS5_1CILi1EEES8_S8_EEENS6_IJNS7_ILi128EEENS7_ILi96EEENS7_ILi192EEEEEELi128ENS_6half_tEfNS_4arch4Sm90ELb1ELb0ELb1ELb0ELb1ELb0ELb0ELb1ELb1ELb1ELb0ELb0EEENS1_21CollectiveEpilogueFwdINS6_IJSA_SA_SB_EEES9_SE_SG_Li256ELb0ELb1ELb0ELb0EEENS1_30DynamicPersistentTileSchedulerILi256ELi128ELb0ELb1ELb1EEEEEEEEEvNT_6ParamsE,@"STO_CUDA_ENTRY STV_DEFAULT"
_ZN7cutlass13device_kernelIN5flash11enable_sm90INS1_16FlashAttnFwdSm90INS1_25CollectiveMainloopFwdSm90ILi2EN4cute5tupleIJNS5_1CILi1EEES8_S8_EEENS6_IJNS7_ILi128EEENS7_ILi96EEENS7_ILi192EEEEEELi128ENS_6half_tEfNS_4arch4Sm90ELb1ELb0ELb1ELb0ELb1ELb0ELb0ELb1ELb1ELb1ELb0ELb0EEENS1_21CollectiveEpilogueFwdINS6_IJSA_SA_SB_EEES9_SE_SG_Li256ELb0ELb1ELb0ELb0EEENS1_30DynamicPersistentTileSchedulerILi256ELi128ELb0ELb1ELb1EEEEEEEEEvNT_6ParamsE:
[----:B------:R-:W-:Y:S01]  /*0000*/  LDC R1, c[0x0][0x37c] ;  /* 0x0000df00ff017b82 */ /* 0x000fe20000000800 */
[----:B------:R-:W-:Y:S05]  /*0010*/  EXIT ;  /* 0x000000000000794d */ /* 0x000fea0003800000 */
.L_x_6:
        /* <DEDUP_REMOVED lines=14> */
.L_x_15:


//--------------------- .text._ZN7cutlass13device_kernelIN5flash11enable_sm90INS1_16FlashAttnFwdSm90INS1_25CollectiveMainloopFwdSm90ILi2EN4cute5tupleIJNS5_1CILi1EEES8_S8_EEENS6_IJNS7_ILi128EEENS7_ILi96EEENS7_ILi192EEEEEELi128ENS_6half_tEfNS_4arch4Sm90ELb1ELb0ELb1ELb1ELb1ELb0ELb0ELb1ELb1ELb1ELb0ELb0EEENS1_21CollectiveEpilogueFwdINS6_IJSA_SA_SB_EEES9_SE_SG_Li256ELb1ELb1ELb0ELb0EEENS1_36VarlenDynamicPersistentTileSchedulerILi128ELi96ELi256ELi128ELb0ELb1ELb1ELb1ELb1ELb1EEEEEEEEEvNT_6ParamsE --------------------------
	.section	.text._ZN7cutlass13device_kernelIN5flash11enable_sm90INS1_16FlashAttnFwdSm90INS1_25CollectiveMainloopFwdSm90ILi2EN4cute5tupleIJNS5_1CILi1EEES8_S8_EEENS6_IJNS7_ILi128EEENS7_ILi96EEENS7_ILi192EEEEEELi128ENS_6half_tEfNS_4arch4Sm90ELb1ELb0ELb1ELb1ELb1ELb0ELb0ELb1ELb1ELb1ELb0ELb0EEENS1_21CollectiveEpilogueFwdINS6_IJSA_SA_SB_EEES9_SE_SG_Li256ELb1ELb1ELb0ELb0EEENS1_36VarlenDynamicPersistentTileSchedulerILi128ELi96ELi256ELi128ELb0ELb1ELb1ELb1ELb1ELb1EEEEEEEEEvNT_6ParamsE,"ax",@progbits
	.align	128
.text._ZN7cutlass13device_kernelIN5flash11enable_sm90INS1_16FlashAttnFwdSm90INS1_25CollectiveMainloopFwdSm90ILi2EN4cute5tupleIJNS5_1CILi1EEES8_S8_EEENS6_IJNS7_ILi128EEENS7_ILi96EEENS7_ILi192EEEEEELi128ENS_6half_tEfNS_4arch4Sm90ELb1ELb0ELb1ELb1ELb1ELb0ELb0ELb1ELb1ELb1ELb0ELb0EEENS1_21CollectiveEpilogueFwdINS6_IJSA_SA_SB_EEES9_SE_SG_Li256ELb1ELb1ELb0ELb0EEENS1_36VarlenDynamicPersistentTileSchedulerILi128ELi96ELi256ELi128ELb0ELb1ELb1ELb1ELb1ELb1EEEEEEEEEvNT_6ParamsE:
        .type           _ZN7cutlass13device_kernelIN5flash11enable_sm90INS1_16FlashAttnFwdSm90INS1_25CollectiveMainloopFwdSm90ILi2EN4cute5tupleIJNS5_1CILi1EEES8_S8_EEENS6_IJNS7_ILi128EEENS7_ILi96EEENS7_ILi192EEEEEELi128ENS_6half_tEfNS_4arch4Sm90ELb1ELb0ELb1ELb1ELb1ELb0ELb0ELb1ELb1ELb1ELb0ELb0EEENS1_21CollectiveEpilogueFwdINS6_IJSA_SA_SB_EEES9_SE_SG_Li256ELb1ELb1ELb0ELb0EEENS1_36VarlenDynamicPersistentTileSchedulerILi128ELi96ELi256ELi128ELb0ELb1ELb1ELb1ELb1ELb1EEEEEEEEEvNT_6ParamsE,@function
        .size           _ZN7cutlass13device_kernelIN5flash11enable_sm90INS1_16FlashAttnFwdSm90INS1_25CollectiveMainloopFwdSm90ILi2EN4cute5tupleIJNS5_1CILi1EEES8_S8_EEENS6_IJNS7_ILi128EEENS7_ILi96EEENS7_ILi192EEEEEELi128ENS_6half_tEfNS_4arch4Sm90ELb1ELb0ELb1ELb1ELb1ELb0ELb0ELb1ELb1ELb1ELb0ELb0EEENS1_21CollectiveEpilogueFwdINS6_IJSA_SA_SB_EEES9_SE_SG_Li256ELb1ELb1ELb0ELb0EEENS1_36VarlenDynamicPersistentTileSchedulerILi128ELi96ELi256ELi128ELb0ELb1ELb1ELb1ELb1ELb1EEEEEEEEEvNT_6ParamsE,(.L_x_16 - _ZN7cutlass13device_kernelIN5flash11enable_sm90INS1_16FlashAttnFwdSm90INS1_25CollectiveMainloopFwdSm90ILi2EN4cute5tupleIJNS5_1CILi1EEES8_S8_EEENS6_IJNS7_ILi128EEENS7_ILi96EEENS7_ILi192EEEEEELi128ENS_6half_tEfNS_4arch4Sm90ELb1ELb0ELb1ELb1ELb1ELb0ELb0ELb1ELb1ELb1ELb0ELb0EEENS1_21CollectiveEpilogueFwdINS6_IJSA_SA_SB_EEES9_SE_SG_Li256ELb1ELb1ELb0ELb0EEENS1_36VarlenDynamicPersistentTileSchedulerILi128ELi96ELi256ELi128ELb0ELb1ELb1ELb1ELb1ELb1EEEEEEEEEvNT_6ParamsE)
        .other          _ZN7cutlass13device_kernelIN5flash11enable_sm90INS1_16FlashAttnFwdSm90INS1_25CollectiveMainloopFwdSm90ILi2EN4cute5tupleIJNS5_1CILi1EEES8_S8_EEENS6_IJNS7_ILi128EEENS7_ILi96EEENS7_ILi192EEEEEELi128ENS_6half_tEfNS_4arch4Sm90ELb1ELb0ELb1ELb1ELb1ELb0ELb0ELb1ELb1ELb1ELb0ELb0EEENS1_21CollectiveEpilogueFwdINS6_IJSA_SA_SB_EEES9_SE_SG_Li256ELb1ELb1ELb0ELb0EEENS1_36VarlenDynamicPersistentTileSchedulerILi128ELi96ELi256ELi128ELb0ELb1ELb1ELb1ELb1ELb1EEEEEEEEEvNT_6ParamsE,@"STO_CUDA_ENTRY STV_DEFAULT"
_ZN7cutlass13device_kernelIN5flash11enable_sm90INS1_16FlashAttnFwdSm90INS1_25CollectiveMainloopFwdSm90ILi2EN4cute5tupleIJNS5_1CILi1EEES8_S8_EEENS6_IJNS7_ILi128EEENS7_ILi96EEENS7_ILi192EEEEEELi128ENS_6half_tEfNS_4arch4Sm90ELb1ELb0ELb1ELb1ELb1ELb0ELb0ELb1ELb1ELb1ELb0ELb0EEENS1_21CollectiveEpilogueFwdINS6_IJSA_SA_SB_EEES9_SE_SG_Li256ELb1ELb1ELb0ELb0EEENS1_36VarlenDynamicPersistentTileSchedulerILi128ELi96ELi256ELi128ELb0ELb1ELb1ELb1ELb1ELb1EEEEEEEEEvNT_6ParamsE:
[----:B------:R-:W-:Y:S01]  /*0000*/  LDC R1, c[0x0][0x37c] ;  /* 0x0000df00ff017b82 */ /* 0x000fe20000000800 */
[----:B------:R-:W-:Y:S05]  /*0010*/  EXIT ;  /* 0x000000000000794d */ /* 0x000fea0003800000 */
.L_x_7:
        /* <DEDUP_REMOVED lines=14> */
.L_x_16:


//--------------------- .text._ZN7cutlass13device_kernelIN5flash11enable_sm90INS1_16FlashAttnFwdSm90INS1_25CollectiveMainloopFwdSm90ILi2EN4cute5tupleIJNS5_1CILi1EEES8_S8_EEENS6_IJNS7_ILi128EEENS7_ILi96EEENS7_ILi192EEEEEELi128ENS_6half_tEfNS_4arch4Sm90ELb1ELb0ELb1ELb1ELb1ELb1ELb0ELb1ELb1ELb1ELb0ELb0EEENS1_21CollectiveEpilogueFwdINS6_IJSA_SA_SB_EEES9_SE_SG_Li256ELb1ELb1ELb0ELb0EEENS1_36VarlenDynamicPersistentTileSchedulerILi128ELi96ELi256ELi128ELb0ELb1ELb1ELb1ELb1ELb1EEEEEEEEEvNT_6ParamsE --------------------------
	.section	.text._ZN7cutlass13device_kernelIN5flash11enable_sm90INS1_16FlashAttnFwdSm90INS1_25CollectiveMainloopFwdSm90ILi2EN4cute5tupleIJNS5_1CILi1EEES8_S8_EEENS6_IJNS7_ILi128EEENS7_ILi96EEENS7_ILi192EEEEEELi128ENS_6half_tEfNS_4arch4Sm90ELb1ELb0ELb1ELb1ELb1ELb1ELb0ELb1ELb1ELb1ELb0ELb0EEENS1_21CollectiveEpilogueFwdINS6_IJSA_SA_SB_EEES9_SE_SG_Li256ELb1ELb1ELb0ELb0EEENS1_36VarlenDynamicPersistentTileSchedulerILi128ELi96ELi256ELi128ELb0ELb1ELb1ELb1ELb1ELb1EEEEEEEEEvNT_6ParamsE,"ax",@progbits
	.align	128
.text._ZN7cutlass13device_kernelIN5flash11enable_sm90INS1_16FlashAttnFwdSm90INS1_25CollectiveMainloopFwdSm90ILi2EN4cute5tupleIJNS5_1CILi1EEES8_S8_EEENS6_IJNS7_ILi128EEENS7_ILi96EEENS7_ILi192EEEEEELi128ENS_6half_tEfNS_4arch4Sm90ELb1ELb0ELb1ELb1ELb1ELb1ELb0ELb1ELb1ELb1ELb0ELb0EEENS1_21CollectiveEpilogueFwdINS6_IJSA_SA_SB_EEES9_SE_SG_Li256ELb1ELb1ELb0ELb0EEENS1_36VarlenDynamicPersistentTileSchedulerILi128ELi96ELi256ELi128ELb0ELb1ELb1ELb1ELb1ELb1EEEEEEEEEvNT_6ParamsE:
        .type           _ZN7cutlass13device_kernelIN5flash11enable_sm90INS1_16FlashAttnFwdSm90INS1_25CollectiveMainloopFwdSm90ILi2EN4cute5tupleIJNS5_1CILi1EEES8_S8_EEENS6_IJNS7_ILi128EEENS7_ILi96EEENS7_ILi192EEEEEELi128ENS_6half_tEfNS_4arch4Sm90ELb1ELb0ELb1ELb1ELb1ELb1ELb0ELb1ELb1ELb1ELb0ELb0EEENS1_21CollectiveEpilogueFwdINS6_IJSA_SA_SB_EEES9_SE_SG_Li256ELb1ELb1ELb0ELb0EEENS1_36VarlenDynamicPersistentTileSchedulerILi128ELi96ELi256ELi128ELb0ELb1ELb1ELb1ELb1ELb1EEEEEEEEEvNT_6ParamsE,@function
        .size           _ZN7cutlass13device_kernelIN5flash11enable_sm90INS1_16FlashAttnFwdSm90INS1_25CollectiveMainloopFwdSm90ILi2EN4cute5tupleIJNS5_1CILi1EEES8_S8_EEENS6_IJNS7_ILi128EEENS7_ILi96EEENS7_ILi192EEEEEELi128ENS_6half_tEfNS_4arch4Sm90ELb1ELb0ELb1ELb1ELb1ELb1ELb0ELb1ELb1ELb1ELb0ELb0EEENS1_21CollectiveEpilogueFwdINS6_IJSA_SA_SB_EEES9_SE_SG_Li256ELb1ELb1ELb0ELb0EEENS1_36VarlenDynamicPersistentTileSchedulerILi128ELi96ELi256ELi128ELb0ELb1ELb1ELb1ELb1ELb1EEEEEEEEEvNT_6ParamsE,(.L_x_17 - _ZN7cutlass13device_kernelIN5flash11enable_sm90INS1_16FlashAttnFwdSm90INS1_25CollectiveMainloopFwdSm90ILi2EN4cute5tupleIJNS5_1CILi1EEES8_S8_EEENS6_IJNS7_ILi128EEENS7_ILi96EEENS7_ILi192EEEEEELi128ENS_6half_tEfNS_4arch4Sm90ELb1ELb0ELb1ELb1ELb1ELb1ELb0ELb1ELb1ELb1ELb0ELb0EEENS1_21CollectiveEpilogueFwdINS6_IJSA_SA_SB_EEES9_SE_SG_Li256ELb1ELb1ELb0ELb0EEENS1_36VarlenDynamicPersistentTileSchedulerILi128ELi96ELi256ELi128ELb0ELb1ELb1ELb1ELb1ELb1EEEEEEEEEvNT_6ParamsE)
        .other          _ZN7cutlass13device_kernelIN5flash11enable_sm90INS1_16FlashAttnFwdSm90INS1_25CollectiveMainloopFwdSm90ILi2EN4cute5tupleIJNS5_1CILi1EEES8_S8_EEENS6_IJNS7_ILi128EEENS7_ILi96EEENS7_ILi192EEEEEELi128ENS_6half_tEfNS_4arch4Sm90ELb1ELb0ELb1ELb1ELb1ELb1ELb0ELb1ELb1ELb1ELb0ELb0EEENS1_21CollectiveEpilogueFwdINS6_IJSA_SA_SB_EEES9_SE_SG_Li256ELb1ELb1ELb0ELb0EEENS1_36VarlenDynamicPersistentTileSchedulerILi128ELi96ELi256ELi128ELb0ELb1ELb1ELb1ELb1ELb1EEEEEEEEEvNT_6ParamsE,@"STO_CUDA_ENTRY STV_DEFAULT"
_ZN7cutlass13device_kernelIN5flash11enable_sm90INS1_16FlashAttnFwdSm90INS1_25CollectiveMainloopFwdSm90ILi2EN4cute5tupleIJNS5_1CILi1EEES8_S8_EEENS6_IJNS7_ILi128EEENS7_ILi96EEENS7_ILi192EEEEEELi128ENS_6half_tEfNS_4arch4Sm90ELb1ELb0ELb1ELb1ELb1ELb1ELb0ELb1ELb1ELb1ELb0ELb0EEENS1_21CollectiveEpilogueFwdINS6_IJSA_SA_SB_EEES9_SE_SG_Li256ELb1ELb1ELb0ELb0EEENS1_36VarlenDynamicPersistentTileSchedulerILi128ELi96ELi256ELi128ELb0ELb1ELb1ELb1ELb1ELb1EEEEEEEEEvNT_6ParamsE:
[----:B------:R-:W-:Y:S01]  /*0000*/  LDC R1, c[0x0][0x37c] ;  /* 0x0000df00ff017b82 */ /* 0x000fe20000000800 */
[----:B------:R-:W-:Y:S05]  /*0010*/  EXIT ;  /* 0x000000000000794d */ /* 0x000fea0003800000 */
.L_x_8:
        /* <DEDUP_REMOVED lines=14> */
.L_x_17:


//--------------------- .nv.shared.reserved.0     --------------------------
	.section	.nv.shared.reserved.0,"aw",@nobits
	.weak		__nv_reservedSMEM_offset_0_alias
	.size		__nv_reservedSMEM_offset_0_alias, 0, 64
	.other		__nv_reservedSMEM_offset_0_alias,@"STO_CUDA_RESERVED_SHARED STV_DEFAULT"
__nv_reservedSMEM_offset_0_alias:
	.zero		0
	.zero		64


//--------------------- .nv.global                --------------------------
	.section	.nv.global,"aw",@nobits
.nv.global:
	.type		_ZN84_INTERNAL_23b5c987_48_flash_fwd_hdim192_128_fp16_paged_softcap_sm90_cu_bdbb69e5_31664cute1_E,@object
	.size		_ZN84_INTERNAL_23b5c987_48_flash_fwd_hdim192_128_fp16_paged_softcap_sm90_cu_bdbb69e5_31664cute1_E,(_ZN84_INTERNAL_23b5c987_48_flash_fwd_hdim192_128_fp16_paged_softcap_sm90_cu_bdbb69e5_31664cuda3std3__45__cpo6cbeginE - _ZN84_INTERNAL_23b5c987_48_flash_fwd_hdim192_128_fp16_paged_softcap_sm90_cu_bdbb69e5_31664cute1_E)
_ZN84_INTERNAL_23b5c987_48_flash_fwd_hdim192_128_fp16_paged_softcap_sm90_cu_bdbb69e5_31664cute1_E:
	.zero		1
	.type		_ZN84_INTERNAL_23b5c987_48_flash_fwd_hdim192_128_fp16_paged_softcap_sm90_cu_bdbb69e5_31664cuda3std3__45__cpo6cbeginE,@object
	.size		_ZN84_INTERNAL_23b5c987_48_flash_fwd_hdim192_128_fp16_paged_softcap_sm90_cu_bdbb69e5_31664cuda3std3__45__cpo6cbeginE,(_ZN84_INTERNAL_23b5c987_48_flash_fwd_hdim192_128_fp16_paged_softcap_sm90_cu_bdbb69e5_31664cuda3std3__48in_placeE - _ZN84_INTERNAL_23b5c987_48_flash_fwd_hdim192_128_fp16_paged_softcap_sm90_cu_bdbb69e5_31664cuda3std3__45__cpo6cbeginE)
_ZN84_INTERNAL_23b5c987_48_flash_fwd_hdim192_128_fp16_paged_softcap_sm90_cu_bdbb69e5_31664cuda3std3__45__cpo6cbeginE:
	.zero		1
	.type		_ZN84_INTERNAL_23b5c987_48_flash_fwd_hdim192_128_fp16_paged_softcap_sm90_cu_bdbb69e5_31664cuda3std3__48in_placeE,@object
	.size		_ZN84_INTERNAL_23b5c987_48_flash_fwd_hdim192_128_fp16_paged_softcap_sm90_cu_bdbb69e5_31664cuda3std3__48in_placeE,(_ZN84_INTERNAL_23b5c987_48_flash_fwd_hdim192_128_fp16_paged_softcap_sm90_cu_bdbb69e5_31664cuda3std6ranges3__45__cpo9iter_moveE - _ZN84_INTERNAL_23b5c987_48_flash_fwd_hdim192_128_fp16_paged_softcap_sm90_cu_bdbb69e5_31664cuda3std3__48in_placeE)
_ZN84_INTERNAL_23b5c987_48_flash_fwd_hdim192_128_fp16_paged_softcap_sm90_cu_bdbb69e5_31664cuda3std3__48in_placeE:
	.zero		1
	.type		_ZN84_INTERNAL_23b5c987_48_flash_fwd_hdim192_128_fp16_paged_softcap_sm90_cu_bdbb69e5_31664cuda3std6ranges3__45__cpo9iter_moveE,@object
	.size		_ZN84_INTERNAL_23b5c987_48_flash_fwd_hdim192_128_fp16_paged_softcap_sm90_cu_bdbb69e5_31664cuda3std6ranges3__45__cpo9iter_moveE,(_ZN84_INTERNAL_23b5c987_48_flash_fwd_hdim192_128_fp16_paged_softcap_sm90_cu_bdbb69e5_31664cuda3std3__45__cpo5beginE - _ZN84_INTERNAL_23b5c987_48_flash_fwd_hdim192_128_fp16_paged_softcap_sm90_cu_bdbb69e5_31664cuda3std6ranges3__45__cpo9iter_moveE)
_ZN84_INTERNAL_23b5c987_48_flash_fwd_hdim192_128_fp16_paged_softcap_sm90_cu_bdbb69e5_31664cuda3std6ranges3__45__cpo9iter_moveE:
	.zero		1
	.type		_ZN84_INTERNAL_23b5c987_48_flash_fwd_hdim192_128_fp16_paged_softcap_sm90_cu_bdbb69e5_31664cuda3std3__45__cpo5beginE,@object
	.size		_ZN84_INTERNAL_23b5c987_48_flash_fwd_hdim192_128_fp16_paged_softcap_sm90_cu_bdbb69e5_31664cuda3std3__45__cpo5beginE,(_ZN84_INTERNAL_23b5c987_48_flash_fwd_hdim192_128_fp16_paged_softcap_sm90_cu_bdbb69e5_31664cuda3std3__486_GLOBAL__N__23b5c987_48_flash_fwd_hdim192_128_fp16_paged_softcap_sm90_cu_bdbb69e5_31666ignoreE - _ZN84_INTERNAL_23b5c987_48_flash_fwd_hdim192_128_fp16_paged_softcap_sm90_cu_bdbb69e5_31664cuda3std3__45__cpo5beginE)
_ZN84_INTERNAL_23b5c987_48_flash_fwd_hdim192_128_fp16_paged_softcap_sm90_cu_bdbb69e5_31664cuda3std3__45__cpo5beginE:
	.zero		1
	.type		_ZN84_INTERNAL_23b5c987_48_flash_fwd_hdim192_128_fp16_paged_softcap_sm90_cu_bdbb69e5_31664cuda3std3__486_GLOBAL__N__23b5c987_48_flash_fwd_hdim192_128_fp16_paged_softcap_sm90_cu_bdbb69e5_31666ignoreE,@object
	.size		_ZN84_INTERNAL_23b5c987_48_flash_fwd_hdim192_128_fp16_paged_softcap_sm90_cu_bdbb69e5_31664cuda3std3__486_GLOBAL__N__23b5c987_48_flash_fwd_hdim192_128_fp16_paged_softcap_sm90_cu_bdbb69e5_31666ignoreE,(_ZN84_INTERNAL_23b5c987_48_flash_fwd_hdim192_128_fp16_paged_softcap_sm90_cu_bdbb69e5_31664cute7productE - _ZN84_INTERNAL_23b5c987_48_flash_fwd_hdim192_128_fp16_paged_softcap_sm90_cu_bdbb69e5_31664cuda3std3__486_GLOBAL__N__23b5c987_48_flash_fwd_hdim192_128_fp16_paged_softcap_sm90_cu_bdbb69e5_31666ignoreE)
_ZN84_INTERNAL_23b5c987_48_flash_fwd_hdim192_128_fp16_paged_softcap_sm90_cu_bdbb69e5_31664cuda3std3__486_GLOBAL__N__23b5c987_48_flash_fwd_hdim192_128_fp16_paged_softcap_sm90_cu_bdbb69e5_31666ignoreE:
	.zero		1
	.type		_ZN84_INTERNAL_23b5c987_48_flash_fwd_hdim192_128_fp16_paged_softcap_sm90_cu_bdbb69e5_31664cute7productE,@object
	.size		_ZN84_INTERNAL_23b5c987_48_flash_fwd_hdim192_128_fp16_paged_softcap_sm90_cu_bdbb69e5_31664cute7productE,(_ZN84_INTERNAL_23b5c987_48_flash_fwd_hdim192_128_fp16_paged_softcap_sm90_cu_bdbb69e5_31664cuda3std3__45__cpo3endE - _ZN84_INTERNAL_23b5c987_48_flash_fwd_hdim192_128_fp16_paged_softcap_sm90_cu_bdbb69e5_31664cute7productE)
_ZN84_INTERNAL_23b5c987_48_flash_fwd_hdim192_128_fp16_paged_softcap_sm90_cu_bdbb69e5_31664cute7productE:
	.zero		1
	.type		_ZN84_INTERNAL_23b5c987_48_flash_fwd_hdim192_128_fp16_paged_softcap_sm90_cu_bdbb69e5_31664cuda3std3__45__cpo3endE,@object
	.size		_ZN84_INTERNAL_23b5c987_48_flash_fwd_hdim192_128_fp16_paged_softcap_sm90_cu_bdbb69e5_31664cuda3std3__45__cpo3endE,(_ZN84_INTERNAL_23b5c987_48_flash_fwd_hdim192_128_fp16_paged_softcap_sm90_cu_bdbb69e5_31664cuda3std3__419piecewise_constructE - _ZN84_INTERNAL_23b5c987_48_flash_fwd_hdim192_128_fp16_paged_softcap_sm90_cu_bdbb69e5_31664cuda3std3__45__cpo3endE)
_ZN84_INTERNAL_23b5c987_48_flash_fwd_hdim192_128_fp16_paged_softcap_sm90_cu_bdbb69e5_31664cuda3std3__45__cpo3endE:
	.zero		1
	.type		_ZN84_INTERNAL_23b5c987_48_flash_fwd_hdim192_128_fp16_paged_softcap_sm90_cu_bdbb69e5_31664cuda3std3__419piecewise_constructE,@object
	.size		_ZN84_INTERNAL_23b5c987_48_flash_fwd_hdim192_128_fp16_paged_softcap_sm90_cu_bdbb69e5_31664cuda3std3__419piecewise_constructE,(_ZN84_INTERNAL_23b5c987_48_flash_fwd_hdim192_128_fp16_paged_softcap_sm90_cu_bdbb69e5_31664cuda3std3__45__cpo4cendE - _ZN84_INTERNAL_23b5c987_48_flash_fwd_hdim192_128_fp16_paged_softcap_sm90_cu_bdbb69e5_31664cuda3std3__419piecewise_constructE)
_ZN84_INTERNAL_23b5c987_48_flash_fwd_hdim192_128_fp16_paged_softcap_sm90_cu_bdbb69e5_31664cuda3std3__419piecewise_constructE:
	.zero		1
	.type		_ZN84_INTERNAL_23b5c987_48_flash_fwd_hdim192_128_fp16_paged_softcap_sm90_cu_bdbb69e5_31664cuda3std3__45__cpo4cendE,@object
	.size		_ZN84_INTERNAL_23b5c987_48_flash_fwd_hdim192_128_fp16_paged_softcap_sm90_cu_bdbb69e5_31664cuda3std3__45__cpo4cendE,(_ZN84_INTERNAL_23b5c987_48_flash_fwd_hdim192_128_fp16_paged_softcap_sm90_cu_bdbb69e5_31664cuda3std6ranges3__45__cpo4swapE - _ZN84_INTERNAL_23b5c987_48_flash_fwd_hdim192_128_fp16_paged_softcap_sm90_cu_bdbb69e5_31664cuda3std3__45__cpo4cendE)
_ZN84_INTERNAL_23b5c987_48_flash_fwd_hdim192_128_fp16_paged_softcap_sm90_cu_bdbb69e5_31664cuda3std3__45__cpo4cendE:
	.zero		1
	.type		_ZN84_INTERNAL_23b5c987_48_flash_fwd_hdim192_128_fp16_paged_softcap_sm90_cu_bdbb69e5_31664cuda3std6ranges3__45__cpo4swapE,@object
	.size		_ZN84_INTERNAL_23b5c987_48_flash_fwd_hdim192_128_fp16_paged_softcap_sm90_cu_bdbb69e5_31664cuda3std6ranges3__45__cpo4swapE,(.L_7 - _ZN84_INTERNAL_23b5c987_48_flash_fwd_hdim192_128_fp16_paged_softcap_sm90_cu_bdbb69e5_31664cuda3std6ranges3__45__cpo4swapE)
_ZN84_INTERNAL_23b5c987_48_flash_fwd_hdim192_128_fp16_paged_softcap_sm90_cu_bdbb69e5_31664cuda3std6ranges3__45__cpo4swapE:
	.zero		1
.L_7:


//--------------------- .nv.constant0._ZN7cutlass13device_kernelIN5flash11enable_sm90INS1_16FlashAttnFwdSm90INS1_25CollectiveMainloopFwdSm90ILi2EN4cute5tupleIJNS5_1CILi1EEES8_S8_EEENS6_IJNS7_ILi128EEENS7_ILi96EEENS7_ILi192EEEEEELi128ENS_6half_tEfNS_4arch4Sm90ELb0ELb0ELb1ELb0ELb1ELb0ELb0ELb1ELb1ELb1ELb0ELb0EEENS1_21CollectiveEpilogueFwdINS6_IJSA_SA_SB_EEES9_SE_SG_Li256ELb0ELb1ELb0ELb0EEENS1_29StaticPersistentTileSchedulerILb0EEEEEEEEEvNT_6ParamsE --------------------------
	.section	.nv.constant0._ZN7cutlass13device_kernelIN5flash11enable_sm90INS1_16FlashAttnFwdSm90INS1_25CollectiveMainloopFwdSm90ILi2EN4cute5tupleIJNS5_1CILi1EEES8_S8_EEENS6_IJNS7_ILi128EEENS7_ILi96EEENS7_ILi192EEEEEELi128ENS_6half_tEfNS_4arch4Sm90ELb0ELb0ELb1ELb0ELb1ELb0ELb0ELb1ELb1ELb1ELb0ELb0EEENS1_21CollectiveEpilogueFwdINS6_IJSA_SA_SB_EEES9_SE_SG_Li256ELb0ELb1ELb0ELb0EEENS1_29StaticPersistentTileSchedulerILb0EEEEEEEEEvNT_6ParamsE,"a",@progbits
	.sectionflags	@""
	.align	4
.nv.constant0._ZN7cutlass13device_kernelIN5flash11enable_sm90INS1_16FlashAttnFwdSm90INS1_25CollectiveMainloopFwdSm90ILi2EN4cute5tupleIJNS5_1CILi1EEES8_S8_EEENS6_IJNS7_ILi128EEENS7_ILi96EEENS7_ILi192EEEEEELi128ENS_6half_tEfNS_4arch4Sm90ELb0ELb0ELb1ELb0ELb1ELb0ELb0ELb1ELb1ELb1ELb0ELb0EEENS1_21CollectiveEpilogueFwdINS6_IJSA_SA_SB_EEES9_SE_SG_Li256ELb0ELb1ELb0ELb0EEENS1_29StaticPersistentTileSchedulerILb0EEEEEEEEEvNT_6ParamsE:
	.zero		3456


//--------------------- .nv.constant0._ZN7cutlass13device_kernelIN5flash11enable_sm90INS1_16FlashAttnFwdSm90INS1_25CollectiveMainloopFwdSm90ILi2EN4cute5tupleIJNS5_1CILi1EEES8_S8_EEENS6_IJNS7_ILi128EEENS7_ILi96EEENS7_ILi192EEEEEELi128ENS_6half_tEfNS_4arch4Sm90ELb0ELb0ELb1ELb1ELb1ELb0ELb0ELb1ELb1ELb1ELb0ELb0EEENS1_21CollectiveEpilogueFwdINS6_IJSA_SA_SB_EEES9_SE_SG_Li256ELb1ELb1ELb0ELb0EEENS1_36VarlenDynamicPersistentTileSchedulerILi128ELi96ELi256ELi128ELb0ELb1ELb1ELb0ELb1ELb1EEEEEEEEEvNT_6ParamsE --------------------------
	.section	.nv.constant0._ZN7cutlass13device_kernelIN5flash11enable_sm90INS1_16FlashAttnFwdSm90INS1_25CollectiveMainloopFwdSm90ILi2EN4cute5tupleIJNS5_1CILi1EEES8_S8_EEENS6_IJNS7_ILi128EEENS7_ILi96EEENS7_ILi192EEEEEELi128ENS_6half_tEfNS_4arch4Sm90ELb0ELb0ELb1ELb1ELb1ELb0ELb0ELb1ELb1ELb1ELb0ELb0EEENS1_21CollectiveEpilogueFwdINS6_IJSA_SA_SB_EEES9_SE_SG_Li256ELb1ELb1ELb0ELb0EEENS1_36VarlenDynamicPersistentTileSchedulerILi128ELi96ELi256ELi128ELb0ELb1ELb1ELb0ELb1ELb1EEEEEEEEEvNT_6ParamsE,"a",@progbits
	.sectionflags	@""
	.align	4
.nv.constant0._ZN7cutlass13device_kernelIN5flash11enable_sm90INS1_16FlashAttnFwdSm90INS1_25CollectiveMainloopFwdSm90ILi2EN4cute5tupleIJNS5_1CILi1EEES8_S8_EEENS6_IJNS7_ILi128EEENS7_ILi96EEENS7_ILi192EEEEEELi128ENS_6half_tEfNS_4arch4Sm90ELb0ELb0ELb1ELb1ELb1ELb0ELb0ELb1ELb1ELb1ELb0ELb0EEENS1_21CollectiveEpilogueFwdINS6_IJSA_SA_SB_EEES9_SE_SG_Li256ELb1ELb1ELb0ELb0EEENS1_36VarlenDynamicPersistentTileSchedulerILi128ELi96ELi256ELi128ELb0ELb1ELb1ELb0ELb1ELb1EEEEEEEEEvNT_6ParamsE:
	.zero		3584


//--------------------- .nv.constant0._ZN7cutlass13device_kernelIN5flash11enable_sm90INS1_16FlashAttnFwdSm90INS1_25CollectiveMainloopFwdSm90ILi2EN4cute5tupleIJNS5_1CILi1EEES8_S8_EEENS6_IJNS7_ILi128EEENS7_ILi96EEENS7_ILi192EEEEEELi128ENS_6half_tEfNS_4arch4Sm90ELb0ELb0ELb1ELb1ELb1ELb1ELb0ELb1ELb1ELb1ELb0ELb0EEENS1_21CollectiveEpilogueFwdINS6_IJSA_SA_SB_EEES9_SE_SG_Li256ELb1ELb1ELb0ELb0EEENS1_36VarlenDynamicPersistentTileSchedulerILi128ELi96ELi256ELi128ELb0ELb1ELb1ELb0ELb1ELb1EEEEEEEEEvNT_6ParamsE --------------------------
	.section	.nv.constant0._ZN7cutlass13device_kernelIN5flash11enable_sm90INS1_16FlashAttnFwdSm90INS1_25CollectiveMainloopFwdSm90ILi2EN4cute5tupleIJNS5_1CILi1EEES8_S8_EEENS6_IJNS7_ILi128EEENS7_ILi96EEENS7_ILi192EEEEEELi128ENS_6half_tEfNS_4arch4Sm90ELb0ELb0ELb1ELb1ELb1ELb1ELb0ELb1ELb1ELb1ELb0ELb0EEENS1_21CollectiveEpilogueFwdINS6_IJSA_SA_SB_EEES9_SE_SG_Li256ELb1ELb1ELb0ELb0EEENS1_36VarlenDynamicPersistentTileSchedulerILi128ELi96ELi256ELi128ELb0ELb1ELb1ELb0ELb1ELb1EEEEEEEEEvNT_6ParamsE,"a",@progbits
	.sectionflags	@""
	.align	4
.nv.constant0._ZN7cutlass13device_kernelIN5flash11enable_sm90INS1_16FlashAttnFwdSm90INS1_25CollectiveMainloopFwdSm90ILi2EN4cute5tupleIJNS5_1CILi1EEES8_S8_EEENS6_IJNS7_ILi128EEENS7_ILi96EEENS7_ILi192EEEEEELi128ENS_6half_tEfNS_4arch4Sm90ELb0ELb0ELb1ELb1ELb1ELb1ELb0ELb1ELb1ELb1ELb0ELb0EEENS1_21CollectiveEpilogueFwdINS6_IJSA_SA_SB_EEES9_SE_SG_Li256ELb1ELb1ELb0ELb0EEENS1_36VarlenDynamicPersistentTileSchedulerILi128ELi96ELi256ELi128ELb0ELb1ELb1ELb0ELb1ELb1EEEEEEEEEvNT_6ParamsE:
	.zero		3584


//--------------------- .nv.constant0._ZN7cutlass13device_kernelIN5flash11enable_sm90INS1_16FlashAttnFwdSm90INS1_25CollectiveMainloopFwdSm90ILi2EN4cute5tupleIJNS5_1CILi1EEES8_S8_EEENS6_IJNS7_ILi128EEENS7_ILi96EEENS7_ILi192EEEEEELi128ENS_6half_tEfNS_4arch4Sm90ELb0ELb1ELb1ELb0ELb1ELb0ELb0ELb1ELb1ELb1ELb0ELb0EEENS1_21CollectiveEpilogueFwdINS6_IJSA_SA_SB_EEES9_SE_SG_Li256ELb0ELb1ELb0ELb0EEENS1_30DynamicPersistentTileSchedulerILi256ELi128ELb0ELb1ELb1EEEEEEEEEvNT_6ParamsE --------------------------
	.section	.nv.constant0._ZN7cutlass13device_kernelIN5flash11enable_sm90INS1_16FlashAttnFwdSm90INS1_25CollectiveMainloopFwdSm90ILi2EN4cute5tupleIJNS5_1CILi1EEES8_S8_EEENS6_IJNS7_ILi128EEENS7_ILi96EEENS7_ILi192EEEEEELi128ENS_6half_tEfNS_4arch4Sm90ELb0ELb1ELb1ELb0ELb1ELb0ELb0ELb1ELb1ELb1ELb0ELb0EEENS1_21CollectiveEpilogueFwdINS6_IJSA_SA_SB_EEES9_SE_SG_Li256ELb0ELb1ELb0ELb0EEENS1_30DynamicPersistentTileSchedulerILi256ELi128ELb0ELb1ELb1EEEEEEEEEvNT_6ParamsE,"a",@progbits
	.sectionflags	@""
	.align	4
.nv.constant0._ZN7cutlass13device_kernelIN5flash11enable_sm90INS1_16FlashAttnFwdSm90INS1_25CollectiveMainloopFwdSm90ILi2EN4cute5tupleIJNS5_1CILi1EEES8_S8_EEENS6_IJNS7_ILi128EEENS7_ILi96EEENS7_ILi192EEEEEELi128ENS_6half_tEfNS_4arch4Sm90ELb0ELb1ELb1ELb0ELb1ELb0ELb0ELb1ELb1ELb1ELb0ELb0EEENS1_21CollectiveEpilogueFwdINS6_IJSA_SA_SB_EEES9_SE_SG_Li256ELb0ELb1ELb0ELb0EEENS1_30DynamicPersistentTileSchedulerILi256ELi128ELb0ELb1ELb1EEEEEEEEEvNT_6ParamsE:
	.zero		3584


//--------------------- .nv.constant0._ZN7cutlass13device_kernelIN5flash11enable_sm90INS1_16FlashAttnFwdSm90INS1_25CollectiveMainloopFwdSm90ILi2EN4cute5tupleIJNS5_1CILi1EEES8_S8_EEENS6_IJNS7_ILi128EEENS7_ILi96EEENS7_ILi192EEEEEELi128ENS_6half_tEfNS_4arch4Sm90ELb0ELb1ELb1ELb1ELb1ELb0ELb0ELb1ELb1ELb1ELb0ELb0EEENS1_21CollectiveEpilogueFwdINS6_IJSA_SA_SB_EEES9_SE_SG_Li256ELb1ELb1ELb0ELb0EEENS1_36VarlenDynamicPersistentTileSchedulerILi128ELi96ELi256ELi128ELb0ELb1ELb1ELb1ELb0ELb1EEEEEEEEEvNT_6ParamsE --------------------------
	.section	.nv.constant0._ZN7cutlass13device_kernelIN5flash11enable_sm90INS1_16FlashAttnFwdSm90INS1_25CollectiveMainloopFwdSm90ILi2EN4cute5tupleIJNS5_1CILi1EEES8_S8_EEENS6_IJNS7_ILi128EEENS7_ILi96EEENS7_ILi192EEEEEELi128ENS_6half_tEfNS_4arch4Sm90ELb0ELb1ELb1ELb1ELb1ELb0ELb0ELb1ELb1ELb1ELb0ELb0EEENS1_21CollectiveEpilogueFwdINS6_IJSA_SA_SB_EEES9_SE_SG_Li256ELb1ELb1ELb0ELb0EEENS1_36VarlenDynamicPersistentTileSchedulerILi128ELi96ELi256ELi128ELb0ELb1ELb1ELb1ELb0ELb1EEEEEEEEEvNT_6ParamsE,"a",@progbits
	.sectionflags	@""
	.align	4
.nv.constant0._ZN7cutlass13device_kernelIN5flash11enable_sm90INS1_16FlashAttnFwdSm90INS1_25CollectiveMainloopFwdSm90ILi2EN4cute5tupleIJNS5_1CILi1EEES8_S8_EEENS6_IJNS7_ILi128EEENS7_ILi96EEENS7_ILi192EEEEEELi128ENS_6half_tEfNS_4arch4Sm90ELb0ELb1ELb1ELb1ELb1ELb0ELb0ELb1ELb1ELb1ELb0ELb0EEENS1_21CollectiveEpilogueFwdINS6_IJSA_SA_SB_EEES9_SE_SG_Li256ELb1ELb1ELb0ELb0EEENS1_36VarlenDynamicPersistentTileSchedulerILi128ELi96ELi256ELi128ELb0ELb1ELb1ELb1ELb0ELb1EEEEEEEEEvNT_6ParamsE:
	.zero		3584


//--------------------- .nv.constant0._ZN7cutlass13device_kernelIN5flash11enable_sm90INS1_16FlashAttnFwdSm90INS1_25CollectiveMainloopFwdSm90ILi2EN4cute5tupleIJNS5_1CILi1EEES8_S8_EEENS6_IJNS7_ILi128EEENS7_ILi96EEENS7_ILi192EEEEEELi128ENS_6half_tEfNS_4arch4Sm90ELb0ELb1ELb1ELb1ELb1ELb1ELb0ELb1ELb1ELb1ELb0ELb0EEENS1_21CollectiveEpilogueFwdINS6_IJSA_SA_SB_EEES9_SE_SG_Li256ELb1ELb1ELb0ELb0EEENS1_36VarlenDynamicPersistentTileSchedulerILi128ELi96ELi256ELi128ELb0ELb1ELb1ELb1ELb0ELb1EEEEEEEEEvNT_6ParamsE --------------------------
	.section	.nv.constant0._ZN7cutlass13device_kernelIN5flash11enable_sm90INS1_16FlashAttnFwdSm90INS1_25CollectiveMainloopFwdSm90ILi2EN4cute5tupleIJNS5_1CILi1EEES8_S8_EEENS6_IJNS7_ILi128EEENS7_ILi96EEENS7_ILi192EEEEEELi128ENS_6half_tEfNS_4arch4Sm90ELb0ELb1ELb1ELb1ELb1ELb1ELb0ELb1ELb1ELb1ELb0ELb0EEENS1_21CollectiveEpilogueFwdINS6_IJSA_SA_SB_EEES9_SE_SG_Li256ELb1ELb1ELb0ELb0EEENS1_36VarlenDynamicPersistentTileSchedulerILi128ELi96ELi256ELi128ELb0ELb1ELb1ELb1ELb0ELb1EEEEEEEEEvNT_6ParamsE,"a",@progbits
	.sectionflags	@""
	.align	4
.nv.constant0._ZN7cutlass13device_kernelIN5flash11enable_sm90INS1_16FlashAttnFwdSm90INS1_25CollectiveMainloopFwdSm90ILi2EN4cute5tupleIJNS5_1CILi1EEES8_S8_EEENS6_IJNS7_ILi128EEENS7_ILi96EEENS7_ILi192EEEEEELi128ENS_6half_tEfNS_4arch4Sm90ELb0ELb1ELb1ELb1ELb1ELb1ELb0ELb1ELb1ELb1ELb0ELb0EEENS1_21CollectiveEpilogueFwdINS6_IJSA_SA_SB_EEES9_SE_SG_Li256ELb1ELb1ELb0ELb0EEENS1_36VarlenDynamicPersistentTileSchedulerILi128ELi96ELi256ELi128ELb0ELb1ELb1ELb1ELb0ELb1EEEEEEEEEvNT_6ParamsE:
	.zero		3584


//--------------------- .nv.constant0._ZN7cutlass13device_kernelIN5flash11enable_sm90INS1_16FlashAttnFwdSm90INS1_25CollectiveMainloopFwdSm90ILi2EN4cute5tupleIJNS5_1CILi1EEES8_S8_EEENS6_IJNS7_ILi128EEENS7_ILi96EEENS7_ILi192EEEEEELi128ENS_6half_tEfNS_4arch4Sm90ELb1ELb0ELb1ELb0ELb1ELb0ELb0ELb1ELb1ELb1ELb0ELb0EEENS1_21CollectiveEpilogueFwdINS6_IJSA_SA_SB_EEES9_SE_SG_Li256ELb0ELb1ELb0ELb0EEENS1_30DynamicPersistentTileSchedulerILi256ELi128ELb0ELb1ELb1EEEEEEEEEvNT_6ParamsE --------------------------
	.section	.nv.constant0._ZN7cutlass13device_kernelIN5flash11enable_sm90INS1_16FlashAttnFwdSm90INS1_25CollectiveMainloopFwdSm90ILi2EN4cute5tupleIJNS5_1CILi1EEES8_S8_EEENS6_IJNS7_ILi128EEENS7_ILi96EEENS7_ILi192EEEEEELi128ENS_6half_tEfNS_4arch4Sm90ELb1ELb0ELb1ELb0ELb1ELb0ELb0ELb1ELb1ELb1ELb0ELb0EEENS1_21CollectiveEpilogueFwdINS6_IJSA_SA_SB_EEES9_SE_SG_Li256ELb0ELb1ELb0ELb0EEENS1_30DynamicPersistentTileSchedulerILi256ELi128ELb0ELb1ELb1EEEEEEEEEvNT_6ParamsE,"a",@progbits
	.sectionflags	@""
	.align	4
.nv.constant0._ZN7cutlass13device_kernelIN5flash11enable_sm90INS1_16FlashAttnFwdSm90INS1_25CollectiveMainloopFwdSm90ILi2EN4cute5tupleIJNS5_1CILi1EEES8_S8_EEENS6_IJNS7_ILi128EEENS7_ILi96EEENS7_ILi192EEEEEELi128ENS_6half_tEfNS_4arch4Sm90ELb1ELb0ELb1ELb0ELb1ELb0ELb0ELb1ELb1ELb1ELb0ELb0EEENS1_21CollectiveEpilogueFwdINS6_IJSA_SA_SB_EEES9_SE_SG_Li256ELb0ELb1ELb0ELb0EEENS1_30DynamicPersistentTileSchedulerILi256ELi128ELb0ELb1ELb1EEEEEEEEEvNT_6ParamsE:
	.zero		3584


//--------------------- .nv.constant0._ZN7cutlass13device_kernelIN5flash11enable_sm90INS1_16FlashAttnFwdSm90INS1_25CollectiveMainloopFwdSm90ILi2EN4cute5tupleIJNS5_1CILi1EEES8_S8_EEENS6_IJNS7_ILi128EEENS7_ILi96EEENS7_ILi192EEEEEELi128ENS_6half_tEfNS_4arch4Sm90ELb1ELb0ELb1ELb1ELb1ELb0ELb0ELb1ELb1ELb1ELb0ELb0EEENS1_21CollectiveEpilogueFwdINS6_IJSA_SA_SB_EEES9_SE_SG_Li256ELb1ELb1ELb0ELb0EEENS1_36VarlenDynamicPersistentTileSchedulerILi128ELi96ELi256ELi128ELb0ELb1ELb1ELb1ELb1ELb1EEEEEEEEEvNT_6ParamsE --------------------------
	.section	.nv.constant0._ZN7cutlass13device_kernelIN5flash11enable_sm90INS1_16FlashAttnFwdSm90INS1_25CollectiveMainloopFwdSm90ILi2EN4cute5tupleIJNS5_1CILi1EEES8_S8_EEENS6_IJNS7_ILi128EEENS7_ILi96EEENS7_ILi192EEEEEELi128ENS_6half_tEfNS_4arch4Sm90ELb1ELb0ELb1ELb1ELb1ELb0ELb0ELb1ELb1ELb1ELb0ELb0EEENS1_21CollectiveEpilogueFwdINS6_IJSA_SA_SB_EEES9_SE_SG_Li256ELb1ELb1ELb0ELb0EEENS1_36VarlenDynamicPersistentTileSchedulerILi128ELi96ELi256ELi128ELb0ELb1ELb1ELb1ELb1ELb1EEEEEEEEEvNT_6ParamsE,"a",@progbits
	.sectionflags	@""
	.align	4
.nv.constant0._ZN7cutlass13device_kernelIN5flash11enable_sm90INS1_16FlashAttnFwdSm90INS1_25CollectiveMainloopFwdSm90ILi2EN4cute5tupleIJNS5_1CILi1EEES8_S8_EEENS6_IJNS7_ILi128EEENS7_ILi96EEENS7_ILi192EEEEEELi128ENS_6half_tEfNS_4arch4Sm90ELb1ELb0ELb1ELb1ELb1ELb0ELb0ELb1ELb1ELb1ELb0ELb0EEENS1_21CollectiveEpilogueFwdINS6_IJSA_SA_SB_EEES9_SE_SG_Li256ELb1ELb1ELb0ELb0EEENS1_36VarlenDynamicPersistentTileSchedulerILi128ELi96ELi256ELi128ELb0ELb1ELb1ELb1ELb1ELb1EEEEEEEEEvNT_6ParamsE:
	.zero		3584


//--------------------- .nv.constant0._ZN7cutlass13device_kernelIN5flash11enable_sm90INS1_16FlashAttnFwdSm90INS1_25CollectiveMainloopFwdSm90ILi2EN4cute5tupleIJNS5_1CILi1EEES8_S8_EEENS6_IJNS7_ILi128EEENS7_ILi96EEENS7_ILi192EEEEEELi128ENS_6half_tEfNS_4arch4Sm90ELb1ELb0ELb1ELb1ELb1ELb1ELb0ELb1ELb1ELb1ELb0ELb0EEENS1_21CollectiveEpilogueFwdINS6_IJSA_SA_SB_EEES9_SE_SG_Li256ELb1ELb1ELb0ELb0EEENS1_36VarlenDynamicPersistentTileSchedulerILi128ELi96ELi256ELi128ELb0ELb1ELb1ELb1ELb1ELb1EEEEEEEEEvNT_6ParamsE --------------------------
	.section	.nv.constant0._ZN7cutlass13device_kernelIN5flash11enable_sm90INS1_16FlashAttnFwdSm90INS1_25CollectiveMainloopFwdSm90ILi2EN4cute5tupleIJNS5_1CILi1EEES8_S8_EEENS6_IJNS7_ILi128EEENS7_ILi96EEENS7_ILi192EEEEEELi128ENS_6half_tEfNS_4arch4Sm90ELb1ELb0ELb1ELb1ELb1ELb1ELb0ELb1ELb1ELb1ELb0ELb0EEENS1_21CollectiveEpilogueFwdINS6_IJSA_SA_SB_EEES9_SE_SG_Li256ELb1ELb1ELb0ELb0EEENS1_36VarlenDynamicPersistentTileSchedulerILi128ELi96ELi256ELi128ELb0ELb1ELb1ELb1ELb1ELb1EEEEEEEEEvNT_6ParamsE,"a",@progbits
	.sectionflags	@""
	.align	4
.nv.constant0._ZN7cutlass13device_kernelIN5flash11enable_sm90INS1_16FlashAttnFwdSm90INS1_25CollectiveMainloopFwdSm90ILi2EN4cute5tupleIJNS5_1CILi1EEES8_S8_EEENS6_IJNS7_ILi128EEENS7_ILi96EEENS7_ILi192EEEEEELi128ENS_6half_tEfNS_4arch4Sm90ELb1ELb0ELb1ELb1ELb1ELb1ELb0ELb1ELb1ELb1ELb0ELb0EEENS1_21CollectiveEpilogueFwdINS6_IJSA_SA_SB_EEES9_SE_SG_Li256ELb1ELb1ELb0ELb0EEENS1_36VarlenDynamicPersistentTileSchedulerILi128ELi96ELi256ELi128ELb0ELb1ELb1ELb1ELb1ELb1EEEEEEEEEvNT_6ParamsE:
	.zero		3584


//--------------------- SYMBOLS --------------------------

	.type		.nv.reservedSmem.offset0,@object
	.size		.nv.reservedSmem.offset0,0x4
